// auto-generated by cutlass_sweep.fmha — config: {"arch": "sm_90", "direction": "bwd", "dtype": "fp16", "head_dim": 16, "mask": "causal", "schedule": "cooperative", "tile_kv": 128, "tile_q": 128}
#include "cutlass/cutlass.h"
#include "cute/tensor.hpp"
#include "cutlass/device_kernel.h"
#include "cutlass/kernel_hardware_info.h"
#include "88_hopper_fmha/collective/fmha_fusion.hpp"
#include "88_hopper_fmha/collective/fmha_collective_bwd_tma_warpspecialized.hpp"
#include "88_hopper_fmha/collective/fmha_epilogue_bwd.hpp"
#include "88_hopper_fmha/kernel/fmha_kernel_tma_warpspecialized.hpp"
#include "88_hopper_fmha/kernel/fmha_tile_scheduler.hpp"

using namespace cute;
using Element = cutlass::half_t;
using TileShape = Shape<_128, _128, _16>;

using Mainloop = cutlass::fmha::collective::FmhaBwdMainloopTmaWarpSpecialized<
    Element, float, TileShape,
    cutlass::fmha::collective::FusionBwdAdapter<cutlass::fmha::collective::CausalFusion>>;
using Epilogue = cutlass::fmha::collective::FmhaBwdEpilogueKV<
    Element, float, typename Mainloop::TileShapePV>;
using Kernel = cutlass::fmha::kernel::FmhaKernelTmaWarpSpecialized<
    Mainloop, Epilogue,
    cutlass::fmha::kernel::TileSchedulerBwdAdapter<
        cutlass::fmha::kernel::IndividualTileScheduler>>;

auto* _anchor = &cutlass::device_kernel<Kernel>;


// ===== COMPILED SASS (sm_90a) =====

	.target	sm_90a

	.elftype	@"ET_EXEC"


//--------------------- .note.nv.tkinfo           --------------------------
	.section	.note.nv.tkinfo,"",@"SHT_NOTE"
	.sectionflags	@"SHF_NOTE_NV_TKINFO"
	.tkinfo
        /*0018*/ 	.word	0x00000002
        /*0030*/ 	.string	""
        /*0030*/ 	.string	"ptxas"
        /*0030*/ 	.string	"Cuda compilation tools, release 13.0, V13.0.88"
        /*0030*/ 	.string	"Build cuda_13.0.r13.0/compiler.36424714_0"
        /*0030*/ 	.string	"-arch sm_90a -m 64 "



//--------------------- .note.nv.cuinfo           --------------------------
	.section	.note.nv.cuinfo,"",@"SHT_NOTE"
	.sectionflags	@"SHF_NOTE_NV_CUINFO"
        /*0018*/ 	.short	0x0002
        /*001a*/ 	.short	0x005a
        /*001c*/ 	.short	0x0082
	.zero		2


//--------------------- .nv.info                  --------------------------
	.section	.nv.info,"",@"SHT_CUDA_INFO"
	.align	4


	//----- nvinfo : EIATTR_REGCOUNT
	.align		4
        /*0000*/ 	.byte	0x04, 0x2f
        /*0002*/ 	.short	(.L_15 - .L_14)
	.align		4
.L_14:
        /*0004*/ 	.word	index@(_ZN7cutlass13device_kernelINS_4fmha6kernel28FmhaKernelTmaWarpSpecializedINS1_10collective33FmhaBwdMainloopTmaWarpSpecializedINS_6half_tEfN4cute5tupleIJNS7_1CILi128EEESA_NS9_ILi16EEEEEENS4_16FusionBwdAdapterINS4_12CausalFusionEEEJEEENS4_17FmhaBwdEpilogueKVIS6_fNS8_IJNS9_ILi64EEESB_SA_EEEEENS2_23TileSchedulerBwdAdapterINS2_23IndividualTileSchedulerEEEJEEEEEvNT_6ParamsE)
        /*0008*/ 	.word	0x000000a8


	//----- nvinfo : EIATTR_FRAME_SIZE
	.align		4
.L_15:
        /*000c*/ 	.byte	0x04, 0x11
        /*000e*/ 	.short	(.L_17 - .L_16)
	.align		4
.L_16:
        /*0010*/ 	.word	index@(_ZN7cutlass13device_kernelINS_4fmha6kernel28FmhaKernelTmaWarpSpecializedINS1_10collective33FmhaBwdMainloopTmaWarpSpecializedINS_6half_tEfN4cute5tupleIJNS7_1CILi128EEESA_NS9_ILi16EEEEEENS4_16FusionBwdAdapterINS4_12CausalFusionEEEJEEENS4_17FmhaBwdEpilogueKVIS6_fNS8_IJNS9_ILi64EEESB_SA_EEEEENS2_23TileSchedulerBwdAdapterINS2_23IndividualTileSchedulerEEEJEEEEEvNT_6ParamsE)
        /*0014*/ 	.word	0x00000100


	//----- nvinfo : EIATTR_MIN_STACK_SIZE
	.align		4
.L_17:
        /*0018*/ 	.byte	0x04, 0x12
        /*001a*/ 	.short	(.L_19 - .L_18)
	.align		4
.L_18:
        /*001c*/ 	.word	index@(_ZN7cutlass13device_kernelINS_4fmha6kernel28FmhaKernelTmaWarpSpecializedINS1_10collective33FmhaBwdMainloopTmaWarpSpecializedINS_6half_tEfN4cute5tupleIJNS7_1CILi128EEESA_NS9_ILi16EEEEEENS4_16FusionBwdAdapterINS4_12CausalFusionEEEJEEENS4_17FmhaBwdEpilogueKVIS6_fNS8_IJNS9_ILi64EEESB_SA_EEEEENS2_23TileSchedulerBwdAdapterINS2_23IndividualTileSchedulerEEEJEEEEEvNT_6ParamsE)
        /*0020*/ 	.word	0x00000100
.L_19:


//--------------------- .nv.compat                --------------------------
	.section	.nv.compat,"",@"SHT_CUDA_COMPAT_INFO"
	.align	4
        /*0000*/ 	.byte	0x02, 0x09, 0x01, 0x00, 0x02, 0x02, 0x04, 0x00, 0x02, 0x05, 0x05, 0x00, 0x03, 0x07, 0x01, 0x01
        /*0010*/ 	.byte	0x02, 0x03, 0x01, 0x00, 0x02, 0x06, 0x01, 0x00, 0x04, 0x0b, 0x08, 0x00, 0x00, 0x00, 0x00, 0x00
        /*0020*/ 	.byte	0x00, 0x00, 0x00, 0x00


//--------------------- .nv.info._ZN7cutlass13device_kernelINS_4fmha6kernel28FmhaKernelTmaWarpSpecializedINS1_10collective33FmhaBwdMainloopTmaWarpSpecializedINS_6half_tEfN4cute5tupleIJNS7_1CILi128EEESA_NS9_ILi16EEEEEENS4_16FusionBwdAdapterINS4_12CausalFusionEEEJEEENS4_17FmhaBwdEpilogueKVIS6_fNS8_IJNS9_ILi64EEESB_SA_EEEEENS2_23TileSchedulerBwdAdapterINS2_23IndividualTileSchedulerEEEJEEEEEvNT_6ParamsE --------------------------
	.section	.nv.info._ZN7cutlass13device_kernelINS_4fmha6kernel28FmhaKernelTmaWarpSpecializedINS1_10collective33FmhaBwdMainloopTmaWarpSpecializedINS_6half_tEfN4cute5tupleIJNS7_1CILi128EEESA_NS9_ILi16EEEEEENS4_16FusionBwdAdapterINS4_12CausalFusionEEEJEEENS4_17FmhaBwdEpilogueKVIS6_fNS8_IJNS9_ILi64EEESB_SA_EEEEENS2_23TileSchedulerBwdAdapterINS2_23IndividualTileSchedulerEEEJEEEEEvNT_6ParamsE,"",@"SHT_CUDA_INFO"
	.sectionflags	@""
	.align	4


	//----- nvinfo : EIATTR_CUDA_API_VERSION
	.align		4
        /*0000*/ 	.byte	0x04, 0x37
        /*0002*/ 	.short	(.L_21 - .L_20)
.L_20:
        /*0004*/ 	.word	0x00000082


	//----- nvinfo : EIATTR_KPARAM_INFO
	.align		4
.L_21:
        /*0008*/ 	.byte	0x04, 0x17
        /*000a*/ 	.short	(.L_23 - .L_22)
.L_22:
        /*000c*/ 	.word	0x00000000
        /*0010*/ 	.short	0x0000
        /*0012*/ 	.short	0x0070
        /*0014*/ 	.byte	0x00, 0xf0, 0x01, 0x3a


	//----- nvinfo : EIATTR_SPARSE_MMA_MASK
	.align		4
.L_23:
        /*0018*/ 	.byte	0x03, 0x50
        /*001a*/ 	.short	0x0000


	//----- nvinfo : EIATTR_MAXREG_COUNT
	.align		4
        /*001c*/ 	.byte	0x03, 0x1b
        /*001e*/ 	.short	0x00a8


	//----- nvinfo : EIATTR_NUM_BARRIERS
	.align		4
        /*0020*/ 	.byte	0x02, 0x4c
        /*0022*/ 	.byte	0x02
	.zero		1


	//----- nvinfo : EIATTR_EXTERNS
	.align		4
        /*0024*/ 	.byte	0x04, 0x0f
        /*0026*/ 	.short	(.L_25 - .L_24)


	//   ....[0]....
	.align		4
.L_24:
        /*0028*/ 	.word	index@(__assertfail)


	//----- nvinfo : EIATTR_MERCURY_ISA_VERSION
	.align		4
.L_25:
        /*002c*/ 	.byte	0x03, 0x5f
        /*002e*/ 	.short	0x0101


	//----- nvinfo : EIATTR_INT_WARP_WIDE_INSTR_OFFSETS
	.align		4
        /*0030*/ 	.byte	0x04, 0x31
        /*0032*/ 	.short	(.L_27 - .L_26)


	//   ....[0]....
.L_26:
        /*0034*/ 	.word	0x000007e0


	//   ....[1]....
        /*0038*/ 	.word	0x000007f0


	//   ....[2]....
        /*003c*/ 	.word	0x00000800


	//   ....[3]....
        /*0040*/ 	.word	0x00000810


	//   ....[4]....
        /*0044*/ 	.word	0x000008a0


	//----- nvinfo : EIATTR_COOP_GROUP_MASK_REGIDS
	.align		4
.L_27:
        /*0048*/ 	.byte	0x04, 0x29
        /*004a*/ 	.short	(.L_29 - .L_28)


	//   ....[0]....
.L_28:
        /*004c*/ 	.word	0xffffffff


	//   ....[1]....
        /*0050*/ 	.word	0xffffffff


	//   ....[2]....
        /*0054*/ 	.word	0xffffffff


	//   ....[3]....
        /*0058*/ 	.word	0xffffffff


	//   ....[4]....
        /*005c*/ 	.word	0xffffffff


	//   ....[5]....
        /*0060*/ 	.word	0xffffffff


	//----- nvinfo : EIATTR_COOP_GROUP_INSTR_OFFSETS
	.align		4
.L_29:
        /*0064*/ 	.byte	0x04, 0x28
        /*0066*/ 	.short	(.L_31 - .L_30)


	//   ....[0]....
.L_30:
        /*0068*/ 	.word	0x00000060


	//   ....[1]....
        /*006c*/ 	.word	0x00000090


	//   ....[2]....
        /*0070*/ 	.word	0x00000250


	//   ....[3]....
        /*0074*/ 	.word	0x00000480


	//   ....[4]....
        /*0078*/ 	.word	0x00000620


	//   ....[5]....
        /*007c*/ 	.word	0x00000780


	//----- nvinfo : EIATTR_REG_RECONFIG
	.align		4
.L_31:
        /*0080*/ 	.byte	0x01, 0x54
	.zero		2


	//----- nvinfo : EIATTR_SYSCALL_OFFSETS
	.align		4
        /*0084*/ 	.byte	0x04, 0x46
        /*0086*/ 	.short	(.L_33 - .L_32)


	//   ....[0]....
.L_32:
        /*0088*/ 	.word	0x000072a0


	//   ....[1]....
        /*008c*/ 	.word	0x000073f0


	//   ....[2]....
        /*0090*/ 	.word	0x00007800


	//   ....[3]....
        /*0094*/ 	.word	0x00007930


	//----- nvinfo : EIATTR_MBARRIER_INSTR_OFFSETS
	.align		4
.L_33:
        /*0098*/ 	.byte	0x04, 0x39
        /*009a*/ 	.short	(.L_35 - .L_34)


	//   ....[0]....
.L_34:
        /*009c*/ 	.word	0x000003f0
        /*00a0*/ 	.word	0x000000ff
        /*00a4*/ 	.word	0x00012840
        /*00a8*/ 	.short	0x0100
        /*00aa*/ 	.byte	0x06
	.zero		1


	//   ....[1]....
        /*00ac*/ 	.word	0x00000400
        /*00b0*/ 	.word	0x000000ff
        /*00b4*/ 	.word	0x00012860
        /*00b8*/ 	.short	0x0100
        /*00ba*/ 	.byte	0x06
	.zero		1


	//   ....[2]....
        /*00bc*/ 	.word	0x00000410
        /*00c0*/ 	.word	0x000000ff
        /*00c4*/ 	.word	0x00012848
        /*00c8*/ 	.short	0x0100
        /*00ca*/ 	.byte	0x06
	.zero		1


	//   ....[3]....
        /*00cc*/ 	.word	0x00000420
        /*00d0*/ 	.word	0x000000ff
        /*00d4*/ 	.word	0x00012868
        /*00d8*/ 	.short	0x0100
        /*00da*/ 	.byte	0x06
	.zero		1


	//   ....[4]....
        /*00dc*/ 	.word	0x00000430
        /*00e0*/ 	.word	0x000000ff
        /*00e4*/ 	.word	0x00012850
        /*00e8*/ 	.short	0x0100
        /*00ea*/ 	.byte	0x06
	.zero		1


	//   ....[5]....
        /*00ec*/ 	.word	0x00000440
        /*00f0*/ 	.word	0x000000ff
        /*00f4*/ 	.word	0x00012870
        /*00f8*/ 	.short	0x0100
        /*00fa*/ 	.byte	0x06
	.zero		1


	//   ....[6]....
        /*00fc*/ 	.word	0x00000450
        /*0100*/ 	.word	0x000000ff
        /*0104*/ 	.word	0x00012858
        /*0108*/ 	.short	0x0100
        /*010a*/ 	.byte	0x06
	.zero		1


	//   ....[7]....
        /*010c*/ 	.word	0x00000460
        /*0110*/ 	.word	0x000000ff
        /*0114*/ 	.word	0x00012878
        /*0118*/ 	.short	0x0100
        /*011a*/ 	.byte	0x06
	.zero		1


	//   ....[8]....
        /*011c*/ 	.word	0x00000590
        /*0120*/ 	.word	0x000000ff
        /*0124*/ 	.word	0x00012800
        /*0128*/ 	.short	0x0100
        /*012a*/ 	.byte	0x06
	.zero		1


	//   ....[9]....
        /*012c*/ 	.word	0x000005a0
        /*0130*/ 	.word	0x000000ff
        /*0134*/ 	.word	0x00012820
        /*0138*/ 	.short	0x0100
        /*013a*/ 	.byte	0x06
	.zero		1


	//   ....[10]....
        /*013c*/ 	.word	0x000005b0
        /*0140*/ 	.word	0x000000ff
        /*0144*/ 	.word	0x00012808
        /*0148*/ 	.short	0x0100
        /*014a*/ 	.byte	0x06
	.zero		1


	//   ....[11]....
        /*014c*/ 	.word	0x000005c0
        /*0150*/ 	.word	0x000000ff
        /*0154*/ 	.word	0x00012828
        /*0158*/ 	.short	0x0100
        /*015a*/ 	.byte	0x06
	.zero		1


	//   ....[12]....
        /*015c*/ 	.word	0x000005d0
        /*0160*/ 	.word	0x000000ff
        /*0164*/ 	.word	0x00012810
        /*0168*/ 	.short	0x0100
        /*016a*/ 	.byte	0x06
	.zero		1


	//   ....[13]....
        /*016c*/ 	.word	0x000005e0
        /*0170*/ 	.word	0x000000ff
        /*0174*/ 	.word	0x00012830
        /*0178*/ 	.short	0x0100
        /*017a*/ 	.byte	0x06
	.zero		1


	//   ....[14]....
        /*017c*/ 	.word	0x000005f0
        /*0180*/ 	.word	0x000000ff
        /*0184*/ 	.word	0x00012818
        /*0188*/ 	.short	0x0100
        /*018a*/ 	.byte	0x06
	.zero		1


	//   ....[15]....
        /*018c*/ 	.word	0x00000600
        /*0190*/ 	.word	0x000000ff
        /*0194*/ 	.word	0x00012838
        /*0198*/ 	.short	0x0100
        /*019a*/ 	.byte	0x06
	.zero		1


	//   ....[16]....
        /*019c*/ 	.word	0x00000730
        /*01a0*/ 	.word	0x000000ff
        /*01a4*/ 	.word	0x00012880
        /*01a8*/ 	.short	0x0100
        /*01aa*/ 	.byte	0x06
	.zero		1


	//   ....[17]....
        /*01ac*/ 	.word	0x00000740
        /*01b0*/ 	.word	0x000000ff
        /*01b4*/ 	.word	0x00012890
        /*01b8*/ 	.short	0x0100
        /*01ba*/ 	.byte	0x06
	.zero		1


	//   ....[18]....
        /*01bc*/ 	.word	0x00000750
        /*01c0*/ 	.word	0x000000ff
        /*01c4*/ 	.word	0x00012888
        /*01c8*/ 	.short	0x0100
        /*01ca*/ 	.byte	0x06
	.zero		1


	//   ....[19]....
        /*01cc*/ 	.word	0x00000760
        /*01d0*/ 	.word	0x000000ff
        /*01d4*/ 	.word	0x00012898
        /*01d8*/ 	.short	0x0100
        /*01da*/ 	.byte	0x06
	.zero		1


	//   ....[20]....
        /*01dc*/ 	.word	0x000008d0
        /*01e0*/ 	.word	0x000000ff
        /*01e4*/ 	.word	0x000128a0
        /*01e8*/ 	.short	0x0100
        /*01ea*/ 	.byte	0x06
	.zero		1


	//   ....[21]....
        /*01ec*/ 	.word	0x000008e0
        /*01f0*/ 	.word	0x000000ff
        /*01f4*/ 	.word	0x000128a8
        /*01f8*/ 	.short	0x0100
        /*01fa*/ 	.byte	0x06
	.zero		1


	//   ....[22]....
        /*01fc*/ 	.word	0x000008f0
        /*0200*/ 	.word	0x000000ff
        /*0204*/ 	.word	0x000128b0
        /*0208*/ 	.short	0x0100
        /*020a*/ 	.byte	0x06
	.zero		1


	//   ....[23]....
        /*020c*/ 	.word	0x00000900
        /*0210*/ 	.word	0x000000ff
        /*0214*/ 	.word	0x000128b8
        /*0218*/ 	.short	0x0100
        /*021a*/ 	.byte	0x06
	.zero		1


	//   ....[24]....
        /*021c*/ 	.word	0x00000a00
        /*0220*/ 	.word	0x000000ff
        /*0224*/ 	.word	0x000128d0
        /*0228*/ 	.short	0x0100
        /*022a*/ 	.byte	0x06
	.zero		1


	//   ....[25]....
        /*022c*/ 	.word	0x00000a10
        /*0230*/ 	.word	0x000000ff
        /*0234*/ 	.word	0x000128d8
        /*0238*/ 	.short	0x0100
        /*023a*/ 	.byte	0x06
	.zero		1


	//   ....[26]....
        /*023c*/ 	.word	0x00000e00
        /*0240*/ 	.word	0x000000ff
        /*0244*/ 	.word	0x00012840
        /*0248*/ 	.short	0x010a
        /*024a*/ 	.byte	0x08
	.zero		1


	//   ....[27]....
        /*024c*/ 	.word	0x00000e40
        /*0250*/ 	.word	0x000000ff
        /*0254*/ 	.word	0x00012848
        /*0258*/ 	.short	0x010a
        /*025a*/ 	.byte	0x08
	.zero		1


	//   ....[28]....
        /*025c*/ 	.word	0x000012d0
        /*0260*/ 	.word	0x000000ff
        /*0264*/ 	.word	0x00012800
        /*0268*/ 	.short	0x010a
        /*026a*/ 	.byte	0x0b
	.zero		1


	//   ....[29]....
        /*026c*/ 	.word	0x000014a0
        /*0270*/ 	.word	0x000000ff
        /*0274*/ 	.word	0x00012800
        /*0278*/ 	.short	0x010a
        /*027a*/ 	.byte	0x0c
	.zero		1


	//   ....[30]....
        /*027c*/ 	.word	0x00002000
        /*0280*/ 	.word	0x000000ff
        /*0284*/ 	.word	0x00000000
        /*0288*/ 	.short	0x010a
        /*028a*/ 	.byte	0x0e
	.zero		1


	//   ....[31]....
        /*028c*/ 	.word	0x00003130
        /*0290*/ 	.word	0x000000ff
        /*0294*/ 	.word	0x00000000
        /*0298*/ 	.short	0x0101
        /*029a*/ 	.byte	0x10
	.zero		1


	//   ....[32]....
        /*029c*/ 	.word	0x000053f0
        /*02a0*/ 	.word	0x000000ff
        /*02a4*/ 	.word	0x000128a0
        /*02a8*/ 	.short	0x010a
        /*02aa*/ 	.byte	0x0e
	.zero		1


	//   ....[33]....
        /*02ac*/ 	.word	0x000056e0
        /*02b0*/ 	.word	0x000000ff
        /*02b4*/ 	.word	0x000128a0
        /*02b8*/ 	.short	0x0101
        /*02ba*/ 	.byte	0x0e
	.zero		1


	//   ....[34]....
        /*02bc*/ 	.word	0x00005b80
        /*02c0*/ 	.word	0x00000003
        /*02c4*/ 	.word	0x00012890
        /*02c8*/ 	.short	0x010a
        /*02ca*/ 	.byte	0x3f
	.zero		1


	//   ....[35]....
        /*02cc*/ 	.word	0x00005bc0
        /*02d0*/ 	.word	0x00000003
        /*02d4*/ 	.word	0x00012880
        /*02d8*/ 	.short	0x0101
        /*02da*/ 	.byte	0x3f
	.zero		1


	//   ....[36]....
        /*02dc*/ 	.word	0x00005c10
        /*02e0*/ 	.word	0x000000ff
        /*02e4*/ 	.word	0x00000000
        /*02e8*/ 	.short	0x010a
        /*02ea*/ 	.byte	0x0e
	.zero		1


	//   ....[37]....
        /*02ec*/ 	.word	0x00006710
        /*02f0*/ 	.word	0x000000ff
        /*02f4*/ 	.word	0x00000000
        /*02f8*/ 	.short	0x0101
        /*02fa*/ 	.byte	0x14
	.zero		1


	//   ....[38]....
        /*02fc*/ 	.word	0x00006760
        /*0300*/ 	.word	0x00000013
        /*0304*/ 	.word	0x00012890
        /*0308*/ 	.short	0x010a
        /*030a*/ 	.byte	0x3f
	.zero		1


	//   ....[39]....
        /*030c*/ 	.word	0x00006c10
        /*0310*/ 	.word	0x00000013
        /*0314*/ 	.word	0x00012880
        /*0318*/ 	.short	0x0101
        /*031a*/ 	.byte	0x3f
	.zero		1


	//   ....[40]....
        /*031c*/ 	.word	0x00006d40
        /*0320*/ 	.word	0x000000ff
        /*0324*/ 	.word	0x00000000
        /*0328*/ 	.short	0x0101
        /*032a*/ 	.byte	0x0c
	.zero		1


	//   ....[41]....
        /*032c*/ 	.word	0x00006df0
        /*0330*/ 	.word	0x000000ff
        /*0334*/ 	.word	0x00000000
        /*0338*/ 	.short	0x0101
        /*033a*/ 	.byte	0x06
	.zero		1


	//   ....[42]....
        /*033c*/ 	.word	0x00006f50
        /*0340*/ 	.word	0x000000ff
        /*0344*/ 	.word	0x00000000
        /*0348*/ 	.short	0x0101
        /*034a*/ 	.byte	0x05
	.zero		1


	//   ....[43]....
        /*034c*/ 	.word	0x00006fc0
        /*0350*/ 	.word	0x000000ff
        /*0354*/ 	.word	0x00000000
        /*0358*/ 	.short	0x0101
        /*035a*/ 	.byte	0x08
	.zero		1


	//   ....[44]....
        /*035c*/ 	.word	0x00007060
        /*0360*/ 	.word	0x00000003
        /*0364*/ 	.word	0x00012890
        /*0368*/ 	.short	0x010a
        /*036a*/ 	.byte	0x3f
	.zero		1


	//   ....[45]....
        /*036c*/ 	.word	0x00007110
        /*0370*/ 	.word	0x000000b5
        /*0374*/ 	.word	0x00012890
        /*0378*/ 	.short	0x010a
        /*037a*/ 	.byte	0x3f
	.zero		1


	//   ....[46]....
        /*037c*/ 	.word	0x00007180
        /*0380*/ 	.word	0x000000ff
        /*0384*/ 	.word	0x000128a0
        /*0388*/ 	.short	0x010a
        /*038a*/ 	.byte	0x04
	.zero		1


	//   ....[47]....
        /*038c*/ 	.word	0x00007b90
        /*0390*/ 	.word	0x000000ff
        /*0394*/ 	.word	0x000128a0
        /*0398*/ 	.short	0x0101
        /*039a*/ 	.byte	0x24
	.zero		1


	//   ....[48]....
        /*039c*/ 	.word	0x00007e90
        /*03a0*/ 	.word	0x000000ff
        /*03a4*/ 	.word	0x00012880
        /*03a8*/ 	.short	0x010a
        /*03aa*/ 	.byte	0x08
	.zero		1


	//   ....[49]....
        /*03ac*/ 	.word	0x00007f80
        /*03b0*/ 	.word	0x000000ff
        /*03b4*/ 	.word	0x00000000
        /*03b8*/ 	.short	0x0101
        /*03ba*/ 	.byte	0x08
	.zero		1


	//   ....[50]....
        /*03bc*/ 	.word	0x000081d0
        /*03c0*/ 	.word	0x000000ff
        /*03c4*/ 	.word	0x00000000
        /*03c8*/ 	.short	0x0101
        /*03ca*/ 	.byte	0x04
	.zero		1


	//   ....[51]....
        /*03cc*/ 	.word	0x000083c0
        /*03d0*/ 	.word	0x00000005
        /*03d4*/ 	.word	0x00012860
        /*03d8*/ 	.short	0x010a
        /*03da*/ 	.byte	0x3f
	.zero		1


	//   ....[52]....
        /*03dc*/ 	.word	0x00008600
        /*03e0*/ 	.word	0x00000007
        /*03e4*/ 	.word	0x00012820
        /*03e8*/ 	.short	0x010a
        /*03ea*/ 	.byte	0x3f
	.zero		1


	//   ....[53]....
        /*03ec*/ 	.word	0x000089b0
        /*03f0*/ 	.word	0x00000006
        /*03f4*/ 	.word	0x00012860
        /*03f8*/ 	.short	0x010a
        /*03fa*/ 	.byte	0x3f
	.zero		1


	//   ....[54]....
        /*03fc*/ 	.word	0x00008c30
        /*0400*/ 	.word	0x00000007
        /*0404*/ 	.word	0x00012860
        /*0408*/ 	.short	0x010a
        /*040a*/ 	.byte	0x3f
	.zero		1


	//   ....[55]....
        /*040c*/ 	.word	0x00008ef0
        /*0410*/ 	.word	0x00000007
        /*0414*/ 	.word	0x00012820
        /*0418*/ 	.short	0x010a
        /*041a*/ 	.byte	0x3f
	.zero		1


	//   ....[56]....
        /*041c*/ 	.word	0x000092e0
        /*0420*/ 	.word	0x00000007
        /*0424*/ 	.word	0x00012860
        /*0428*/ 	.short	0x010a
        /*042a*/ 	.byte	0x3f
	.zero		1


	//   ....[57]....
        /*042c*/ 	.word	0x000096d0
        /*0430*/ 	.word	0x00000008
        /*0434*/ 	.word	0x00012820
        /*0438*/ 	.short	0x010a
        /*043a*/ 	.byte	0x3f
	.zero		1


	//   ....[58]....
        /*043c*/ 	.word	0x00009ac0
        /*0440*/ 	.word	0x00000008
        /*0444*/ 	.word	0x00012820
        /*0448*/ 	.short	0x010a
        /*044a*/ 	.byte	0x3f
	.zero		1


	//   ....[59]....
        /*044c*/ 	.word	0x00009ea0
        /*0450*/ 	.word	0x00000003
        /*0454*/ 	.word	0x00012840
        /*0458*/ 	.short	0x010a
        /*045a*/ 	.byte	0x3f
	.zero		1


	//   ....[60]....
        /*045c*/ 	.word	0x00009f00
        /*0460*/ 	.word	0x00000005
        /*0464*/ 	.word	0x00012848
        /*0468*/ 	.short	0x010a
        /*046a*/ 	.byte	0x3f
	.zero		1


	//   ....[61]....
        /*046c*/ 	.word	0x00009f60
        /*0470*/ 	.word	0x00000003
        /*0474*/ 	.word	0x00012800
        /*0478*/ 	.short	0x010a
        /*047a*/ 	.byte	0x3f
	.zero		1


	//   ....[62]....
        /*047c*/ 	.word	0x00009fc0
        /*0480*/ 	.word	0x00000003
        /*0484*/ 	.word	0x00012800
        /*0488*/ 	.short	0x010a
        /*048a*/ 	.byte	0x3f
	.zero		1


	//   ....[63]....
        /*048c*/ 	.word	0x0000a020
        /*0490*/ 	.word	0x00000003
        /*0494*/ 	.word	0x00000000
        /*0498*/ 	.short	0x010a
        /*049a*/ 	.byte	0x3f
	.zero		1


	//   ....[64]....
        /*049c*/ 	.word	0x0000a080
        /*04a0*/ 	.word	0x00000040
        /*04a4*/ 	.word	0x000128a0
        /*04a8*/ 	.short	0x010a
        /*04aa*/ 	.byte	0x3f
	.zero		1


	//   ....[65]....
        /*04ac*/ 	.word	0x0000a0d0
        /*04b0*/ 	.word	0x00000003
        /*04b4*/ 	.word	0x00012890
        /*04b8*/ 	.short	0x010a
        /*04ba*/ 	.byte	0x3f
	.zero		1


	//   ....[66]....
        /*04bc*/ 	.word	0x0000a130
        /*04c0*/ 	.word	0x00000003
        /*04c4*/ 	.word	0x00000000
        /*04c8*/ 	.short	0x010a
        /*04ca*/ 	.byte	0x3f
	.zero		1


	//   ....[67]....
        /*04cc*/ 	.word	0x0000a180
        /*04d0*/ 	.word	0x00000013
        /*04d4*/ 	.word	0x00012890
        /*04d8*/ 	.short	0x010a
        /*04da*/ 	.byte	0x3f
	.zero		1


	//   ....[68]....
        /*04dc*/ 	.word	0x0000a1d0
        /*04e0*/ 	.word	0x00000003
        /*04e4*/ 	.word	0x00012890
        /*04e8*/ 	.short	0x010a
        /*04ea*/ 	.byte	0x3f
	.zero		1


	//   ....[69]....
        /*04ec*/ 	.word	0x0000a220
        /*04f0*/ 	.word	0x000000b5
        /*04f4*/ 	.word	0x00012890
        /*04f8*/ 	.short	0x010a
        /*04fa*/ 	.byte	0x3f
	.zero		1


	//   ....[70]....
        /*04fc*/ 	.word	0x0000a280
        /*0500*/ 	.word	0x00000003
        /*0504*/ 	.word	0x000128a0
        /*0508*/ 	.short	0x010a
        /*050a*/ 	.byte	0x3f
	.zero		1


	//   ....[71]....
        /*050c*/ 	.word	0x0000a2e0
        /*0510*/ 	.word	0x00000002
        /*0514*/ 	.word	0x00012880
        /*0518*/ 	.short	0x010a
        /*051a*/ 	.byte	0x3f
	.zero		1


	//   ....[72]....
        /*051c*/ 	.word	0x0000a330
        /*0520*/ 	.word	0x00000005
        /*0524*/ 	.word	0x00012860
        /*0528*/ 	.short	0x010a
        /*052a*/ 	.byte	0x3f
	.zero		1


	//   ....[73]....
        /*052c*/ 	.word	0x0000a380
        /*0530*/ 	.word	0x00000007
        /*0534*/ 	.word	0x00012820
        /*0538*/ 	.short	0x010a
        /*053a*/ 	.byte	0x3f
	.zero		1


	//   ....[74]....
        /*053c*/ 	.word	0x0000a3d0
        /*0540*/ 	.word	0x00000006
        /*0544*/ 	.word	0x00012860
        /*0548*/ 	.short	0x010a
        /*054a*/ 	.byte	0x3f
	.zero		1


	//   ....[75]....
        /*054c*/ 	.word	0x0000a420
        /*0550*/ 	.word	0x00000007
        /*0554*/ 	.word	0x00012860
        /*0558*/ 	.short	0x010a
        /*055a*/ 	.byte	0x3f
	.zero		1


	//   ....[76]....
        /*055c*/ 	.word	0x0000a470
        /*0560*/ 	.word	0x00000007
        /*0564*/ 	.word	0x00012820
        /*0568*/ 	.short	0x010a
        /*056a*/ 	.byte	0x3f
	.zero		1


	//   ....[77]....
        /*056c*/ 	.word	0x0000a4c0
        /*0570*/ 	.word	0x00000007
        /*0574*/ 	.word	0x00012860
        /*0578*/ 	.short	0x010a
        /*057a*/ 	.byte	0x3f
	.zero		1


	//   ....[78]....
        /*057c*/ 	.word	0x0000a510
        /*0580*/ 	.word	0x00000008
        /*0584*/ 	.word	0x00012820
        /*0588*/ 	.short	0x010a
        /*058a*/ 	.byte	0x3f
	.zero		1


	//   ....[79]....
        /*058c*/ 	.word	0x0000a560
        /*0590*/ 	.word	0x00000008
        /*0594*/ 	.word	0x00012820
        /*0598*/ 	.short	0x010a
        /*059a*/ 	.byte	0x3f
	.zero		1


	//----- nvinfo : EIATTR_NUM_MBARRIERS
	.align		4
.L_35:
        /*059c*/ 	.byte	0x03, 0x38
        /*059e*/ 	.short	0x001a


	//----- nvinfo : EIATTR_EXIT_INSTR_OFFSETS
	.align		4
        /*05a0*/ 	.byte	0x04, 0x1c
        /*05a2*/ 	.short	(.L_37 - .L_36)


	//   ....[0]....
.L_36:
        /*05a4*/ 	.word	0x00000ab0


	//   ....[1]....
        /*05a8*/ 	.word	0x00007ba0


	//   ....[2]....
        /*05ac*/ 	.word	0x00007c00


	//   ....[3]....
        /*05b0*/ 	.word	0x000081e0


	//   ....[4]....
        /*05b4*/ 	.word	0x000094d0


	//   ....[5]....
        /*05b8*/ 	.word	0x00009e80


	//----- nvinfo : EIATTR_MAX_THREADS
	.align		4
.L_37:
        /*05bc*/ 	.byte	0x04, 0x05
        /*05be*/ 	.short	(.L_39 - .L_38)
.L_38:
        /*05c0*/ 	.word	0x00000180
        /*05c4*/ 	.word	0x00000001
        /*05c8*/ 	.word	0x00000001


	//----- nvinfo : EIATTR_CRS_STACK_SIZE
	.align		4
.L_39:
        /*05cc*/ 	.byte	0x04, 0x1e
        /*05ce*/ 	.short	(.L_41 - .L_40)
.L_40:
        /*05d0*/ 	.word	0x00000000


	//----- nvinfo : EIATTR_CBANK_PARAM_SIZE
	.align		4
.L_41:
        /*05d4*/ 	.byte	0x03, 0x19
        /*05d6*/ 	.short	0x0ef0


	//----- nvinfo : EIATTR_PARAM_CBANK
	.align		4
        /*05d8*/ 	.byte	0x04, 0x0a
        /*05da*/ 	.short	(.L_43 - .L_42)
	.align		4
.L_42:
        /*05dc*/ 	.word	index@(.nv.constant0._ZN7cutlass13device_kernelINS_4fmha6kernel28FmhaKernelTmaWarpSpecializedINS1_10collective33FmhaBwdMainloopTmaWarpSpecializedINS_6half_tEfN4cute5tupleIJNS7_1CILi128EEESA_NS9_ILi16EEEEEENS4_16FusionBwdAdapterINS4_12CausalFusionEEEJEEENS4_17FmhaBwdEpilogueKVIS6_fNS8_IJNS9_ILi64EEESB_SA_EEEEENS2_23TileSchedulerBwdAdapterINS2_23IndividualTileSchedulerEEEJEEEEEvNT_6ParamsE)
        /*05e0*/ 	.short	0x0210
        /*05e2*/ 	.short	0x0ef0


	//----- nvinfo : EIATTR_SW_WAR
	.align		4
.L_43:
        /*05e4*/ 	.byte	0x04, 0x36
        /*05e6*/ 	.short	(.L_45 - .L_44)
.L_44:
        /*05e8*/ 	.word	0x00000008
.L_45:


//--------------------- .nv.callgraph             --------------------------
	.section	.nv.callgraph,"",@"SHT_CUDA_CALLGRAPH"
	.align	4
	.sectionentsize	8
	.align		4
        /*0000*/ 	.word	0x00000000
	.align		4
        /*0004*/ 	.word	0xffffffff
	.align		4
        /*0008*/ 	.word	index@(_ZN7cutlass13device_kernelINS_4fmha6kernel28FmhaKernelTmaWarpSpecializedINS1_10collective33FmhaBwdMainloopTmaWarpSpecializedINS_6half_tEfN4cute5tupleIJNS7_1CILi128EEESA_NS9_ILi16EEEEEENS4_16FusionBwdAdapterINS4_12CausalFusionEEEJEEENS4_17FmhaBwdEpilogueKVIS6_fNS8_IJNS9_ILi64EEESB_SA_EEEEENS2_23TileSchedulerBwdAdapterINS2_23IndividualTileSchedulerEEEJEEEEEvNT_6ParamsE)
	.align		4
        /*000c*/ 	.word	index@(__assertfail)
	.align		4
        /*0010*/ 	.word	0x00000000
	.align		4
        /*0014*/ 	.word	0xfffffffe
	.align		4
        /*0018*/ 	.word	0x00000000
	.align		4
        /*001c*/ 	.word	0xfffffffd
	.align		4
        /*0020*/ 	.word	0x00000000
	.align		4
        /*0024*/ 	.word	0xfffffffc


//--------------------- .nv.constant4             --------------------------
	.section	.nv.constant4,"a",@progbits
	.align	8
	.align		8
.nv.constant4:
        /*0000*/ 	.dword	__assertfail
	.align		8
        /*0008*/ 	.dword	__unnamed_1
	.align		8
        /*0010*/ 	.dword	_ZN39_INTERNAL_9df49f24_4_k_cu_d7d6ae65_38694cuda3std3__45__cpo5beginE
	.align		8
        /*0018*/ 	.dword	_ZN39_INTERNAL_9df49f24_4_k_cu_d7d6ae65_38694cuda3std3__45__cpo3endE
	.align		8
        /*0020*/ 	.dword	_ZN39_INTERNAL_9df49f24_4_k_cu_d7d6ae65_38694cuda3std3__45__cpo6cbeginE
	.align		8
        /*0028*/ 	.dword	_ZN39_INTERNAL_9df49f24_4_k_cu_d7d6ae65_38694cuda3std3__45__cpo4cendE
	.align		8
        /*0030*/ 	.dword	_ZN39_INTERNAL_9df49f24_4_k_cu_d7d6ae65_38694cuda3std3__441_GLOBAL__N__9df49f24_4_k_cu_d7d6ae65_38696ignoreE
	.align		8
        /*0038*/ 	.dword	_ZN39_INTERNAL_9df49f24_4_k_cu_d7d6ae65_38694cuda3std3__419piecewise_constructE
	.align		8
        /*0040*/ 	.dword	_ZN39_INTERNAL_9df49f24_4_k_cu_d7d6ae65_38694cuda3std3__48in_placeE
	.align		8
        /*0048*/ 	.dword	_ZN39_INTERNAL_9df49f24_4_k_cu_d7d6ae65_38694cuda3std6ranges3__45__cpo4swapE
	.align		8
        /*0050*/ 	.dword	_ZN39_INTERNAL_9df49f24_4_k_cu_d7d6ae65_38694cuda3std6ranges3__45__cpo9iter_moveE
	.align		8
        /*0058*/ 	.dword	_ZN39_INTERNAL_9df49f24_4_k_cu_d7d6ae65_38694cute7productE
	.align		8
        /*0060*/ 	.dword	_ZN39_INTERNAL_9df49f24_4_k_cu_d7d6ae65_38694cute1_E
	.align		8
        /*0068*/ 	.dword	$str$24
	.align		8
        /*0070*/ 	.dword	$str$25


//--------------------- .text._ZN7cutlass13device_kernelINS_4fmha6kernel28FmhaKernelTmaWarpSpecializedINS1_10collective33FmhaBwdMainloopTmaWarpSpecializedINS_6half_tEfN4cute5tupleIJNS7_1CILi128EEESA_NS9_ILi16EEEEEENS4_16FusionBwdAdapterINS4_12CausalFusionEEEJEEENS4_17FmhaBwdEpilogueKVIS6_fNS8_IJNS9_ILi64EEESB_SA_EEEEENS2_23TileSchedulerBwdAdapterINS2_23IndividualTileSchedulerEEEJEEEEEvNT_6ParamsE --------------------------
	.section	.text._ZN7cutlass13device_kernelINS_4fmha6kernel28FmhaKernelTmaWarpSpecializedINS1_10collective33FmhaBwdMainloopTmaWarpSpecializedINS_6half_tEfN4cute5tupleIJNS7_1CILi128EEESA_NS9_ILi16EEEEEENS4_16FusionBwdAdapterINS4_12CausalFusionEEEJEEENS4_17FmhaBwdEpilogueKVIS6_fNS8_IJNS9_ILi64EEESB_SA_EEEEENS2_23TileSchedulerBwdAdapterINS2_23IndividualTileSchedulerEEEJEEEEEvNT_6ParamsE,"ax",@progbits
	.align	128
.text._ZN7cutlass13device_kernelINS_4fmha6kernel28FmhaKernelTmaWarpSpecializedINS1_10collective33FmhaBwdMainloopTmaWarpSpecializedINS_6half_tEfN4cute5tupleIJNS7_1CILi128EEESA_NS9_ILi16EEEEEENS4_16FusionBwdAdapterINS4_12CausalFusionEEEJEEENS4_17FmhaBwdEpilogueKVIS6_fNS8_IJNS9_ILi64EEESB_SA_EEEEENS2_23TileSchedulerBwdAdapterINS2_23IndividualTileSchedulerEEEJEEEEEvNT_6ParamsE:
        .type           _ZN7cutlass13device_kernelINS_4fmha6kernel28FmhaKernelTmaWarpSpecializedINS1_10collective33FmhaBwdMainloopTmaWarpSpecializedINS_6half_tEfN4cute5tupleIJNS7_1CILi128EEESA_NS9_ILi16EEEEEENS4_16FusionBwdAdapterINS4_12CausalFusionEEEJEEENS4_17FmhaBwdEpilogueKVIS6_fNS8_IJNS9_ILi64EEESB_SA_EEEEENS2_23TileSchedulerBwdAdapterINS2_23IndividualTileSchedulerEEEJEEEEEvNT_6ParamsE,@function
        .size           _ZN7cutlass13device_kernelINS_4fmha6kernel28FmhaKernelTmaWarpSpecializedINS1_10collective33FmhaBwdMainloopTmaWarpSpecializedINS_6half_tEfN4cute5tupleIJNS7_1CILi128EEESA_NS9_ILi16EEEEEENS4_16FusionBwdAdapterINS4_12CausalFusionEEEJEEENS4_17FmhaBwdEpilogueKVIS6_fNS8_IJNS9_ILi64EEESB_SA_EEEEENS2_23TileSchedulerBwdAdapterINS2_23IndividualTileSchedulerEEEJEEEEEvNT_6ParamsE,(.L_x_155 - _ZN7cutlass13device_kernelINS_4fmha6kernel28FmhaKernelTmaWarpSpecializedINS1_10collective33FmhaBwdMainloopTmaWarpSpecializedINS_6half_tEfN4cute5tupleIJNS7_1CILi128EEESA_NS9_ILi16EEEEEENS4_16FusionBwdAdapterINS4_12CausalFusionEEEJEEENS4_17FmhaBwdEpilogueKVIS6_fNS8_IJNS9_ILi64EEESB_SA_EEEEENS2_23TileSchedulerBwdAdapterINS2_23IndividualTileSchedulerEEEJEEEEEvNT_6ParamsE)
        .other          _ZN7cutlass13device_kernelINS_4fmha6kernel28FmhaKernelTmaWarpSpecializedINS1_10collective33FmhaBwdMainloopTmaWarpSpecializedINS_6half_tEfN4cute5tupleIJNS7_1CILi128EEESA_NS9_ILi16EEEEEENS4_16FusionBwdAdapterINS4_12CausalFusionEEEJEEENS4_17FmhaBwdEpilogueKVIS6_fNS8_IJNS9_ILi64EEESB_SA_EEEEENS2_23TileSchedulerBwdAdapterINS2_23IndividualTileSchedulerEEEJEEEEEvNT_6ParamsE,@"STO_CUDA_ENTRY STV_DEFAULT"
_ZN7cutlass13device_kernelINS_4fmha6kernel28FmhaKernelTmaWarpSpecializedINS1_10collective33FmhaBwdMainloopTmaWarpSpecializedINS_6half_tEfN4cute5tupleIJNS7_1CILi128EEESA_NS9_ILi16EEEEEENS4_16FusionBwdAdapterINS4_12CausalFusionEEEJEEENS4_17FmhaBwdEpilogueKVIS6_fNS8_IJNS9_ILi64EEESB_SA_EEEEENS2_23TileSchedulerBwdAdapterINS2_23IndividualTileSchedulerEEEJEEEEEvNT_6ParamsE:
[----:B------:R-:W1:Y:S02]  /*0000*/  LDC R1, c[0x0][0x28] ;  /* 0x00000a00ff017b82 */ /* 0x000e640000000800 */
[----:B-1----:R-:W-:Y:S01]  /*0010*/  VIADD R1, R1, 0xffffff00 ;  /* 0xffffff0001017836 */ /* 0x002fe20000000000 */
[----:B------:R-:W1:Y:S01]  /*0020*/  S2R R2, SR_TID.X ;  /* 0x0000000000027919 */ /* 0x000e620000002100 */
[----:B------:R-:W-:Y:S01]  /*0030*/  ELECT P1, URZ, PT ;  /* 0x00000000003f782f */ /* 0x000fe20003820000 */
[----:B------:R-:W-:Y:S01]  /*0040*/  BSSY B0, `(.L_x_0) ;  /* 0x0000020000007945 */ /* 0x000fe20003800000 */
[----:B-1----:R-:W-:-:S05]  /*0050*/  SHF.R.U32.HI R0, RZ, 0x5, R2 ;  /* 0x00000005ff007819 */ /* 0x002fca0000011602 */
[----:B------:R-:W1:Y:S02]  /*0060*/  SHFL.IDX PT, R3, R0, RZ, 0x1f ;  /* 0x00001fff00037589 */ /* 0x000e6400000e0000 */
[----:B-1----:R-:W-:Y:S02]  /*0070*/  R2UR UR5, R3 ;  /* 0x00000000030572ca */ /* 0x002fe400000e0000 */
[----:B------:R-:W-:-:S06]  /*0080*/  SHF.R.U32.HI R3, RZ, 0x7, R2 ;  /* 0x00000007ff037819 */ /* 0x000fcc0000011602 */
[----:B------:R-:W1:Y:S05]  /*0090*/  SHFL.IDX PT, R3, R3, RZ, 0x1f ;  /* 0x00001fff03037589 */ /* 0x000e6a00000e0000 */
[----:B------:R-:W-:Y:S02]  /*00a0*/  USHF.R.S32.HI UR4, URZ, 0x1f, UR5 ;  /* 0x0000001f3f047899 */ /* 0x000fe40008011405 */
[----:B------:R-:W-:Y:S02]  /*00b0*/  ISETP.NE.OR P0, PT, RZ, UR5, !P1 ;  /* 0x00000005ff007c0c */ /* 0x000fe4000cf05670 */
[----:B------:R-:W-:-:S04]  /*00c0*/  ULEA.HI UR4, UR4, UR5, URZ, 0x2 ;  /* 0x0000000504047291 */ /* 0x000fc8000f8f103f */
[----:B------:R-:W-:-:S04]  /*00d0*/  ULOP3.LUT UR4, UR4, 0xfffffffc, URZ, 0xc0, !UPT ;  /* 0xfffffffc04047892 */ /* 0x000fc8000f8ec03f */
[----:B------:R-:W-:-:S03]  /*00e0*/  UIADD3 UR5, UR5, -UR4, URZ ;  /* 0x8000000405057290 */ /* 0x000fc6000fffe03f */
[----:B------:R-:W-:Y:S09]  /*00f0*/  @P0 BRA `(.L_x_1) ;  /* 0x0000000000500947 */ /* 0x000ff20003800000 */
[----:B------:R-:W-:Y:S02]  /*0100*/  ULDC.64 UR6, c[0x0][0x198] ;  /* 0x0000660000067ab9 */ /* 0x000fe40000000a00 */
[----:B------:R-:W-:Y:S02]  /*0110*/  UIADD3 UR8, UP0, UR6, 0xf0, URZ ;  /* 0x000000f006087890 */ /* 0x000fe4000ff1e03f */
[----:B------:R-:W-:Y:S02]  /*0120*/  UIADD3 UR10, UP1, UR6, 0x1f0, URZ ;  /* 0x000001f0060a7890 */ /* 0x000fe4000ff3e03f */
[----:B------:R-:W-:Y:S02]  /*0130*/  UIADD3 UR12, UP2, UR6, 0x2f0, URZ ;  /* 0x000002f0060c7890 */ /* 0x000fe4000ff5e03f */
[----:B------:R-:W-:Y:S02]  /*0140*/  UIADD3 UR14, UP3, UR6, 0x3f0, URZ ;  /* 0x000003f0060e7890 */ /* 0x000fe4000ff7e03f */
[----:B------:R-:W-:-:S02]  /*0150*/  UIADD3 UR16, UP4, UR6, 0x5f0, URZ ;  /* 0x000005f006107890 */ /* 0x000fc4000ff9e03f */
[----:B------:R-:W-:Y:S02]  /*0160*/  UIADD3.X UR9, URZ, UR7, URZ, UP0, !UPT ;  /* 0x000000073f097290 */ /* 0x000fe400087fe43f */
[----:B------:R-:W-:Y:S02]  /*0170*/  UIADD3 UR6, UP5, UR6, 0x4f0, URZ ;  /* 0x000004f006067890 */ /* 0x000fe4000ffbe03f */
[----:B------:R-:W-:Y:S02]  /*0180*/  UIADD3.X UR11, URZ, UR7, URZ, UP1, !UPT ;  /* 0x000000073f0b7290 */ /* 0x000fe40008ffe43f */
[----:B------:R-:W-:Y:S02]  /*0190*/  UIADD3.X UR13, URZ, UR7, URZ, UP2, !UPT ;  /* 0x000000073f0d7290 */ /* 0x000fe400097fe43f */
[----:B------:R-:W-:Y:S01]  /*01a0*/  UIADD3.X UR15, URZ, UR7, URZ, UP3, !UPT ;  /* 0x000000073f0f7290 */ /* 0x000fe20009ffe43f */
[----:B------:R2:W-:Y:S01]  /*01b0*/  UTMACCTL.PF [UR8] ;  /* 0x00000000080079b9 */ /* 0x0005e20008040000 */
[----:B------:R-:W-:-:S03]  /*01c0*/  UIADD3.X UR17, URZ, UR7, URZ, UP4, !UPT ;  /* 0x000000073f117290 */ /* 0x000fc6000a7fe43f */
[----:B------:R2:W-:Y:S01]  /*01d0*/  UTMACCTL.PF [UR10] ;  /* 0x000000000a0079b9 */ /* 0x0005e20008040000 */
[----:B------:R-:W-:Y:S01]  /*01e0*/  UIADD3.X UR7, URZ, UR7, URZ, UP5, !UPT ;  /* 0x000000073f077290 */ /* 0x000fe2000affe43f */
[----:B------:R2:W-:Y:S02]  /*01f0*/  UTMACCTL.PF [UR12] ;  /* 0x000000000c0079b9 */ /* 0x0005e40008040000 */
[----:B------:R2:W-:Y:S02]  /*0200*/  UTMACCTL.PF [UR14] ;  /* 0x000000000e0079b9 */ /* 0x0005e40008040000 */
[----:B------:R2:W-:Y:S04]  /*0210*/  UTMACCTL.PF [UR16] ;  /* 0x00000000100079b9 */ /* 0x0005e80008040000 */
[----:B------:R2:W-:Y:S02]  /*0220*/  UTMACCTL.PF [UR6] ;  /* 0x00000000060079b9 */ /* 0x0005e40008040000 */
[----:B--2---:R-:W-:Y:S01]  /*0230*/  NOP ;  /* 0x0000000000007918 */ /* 0x004fe20000000000 */
.L_x_1:
[----:B------:R-:W-:Y:S05]  /*0240*/  BSYNC B0 ;  /* 0x0000000000007941 */ /* 0x000fea0003800000 */
.L_x_0:
[----:B------:R-:W2:Y:S01]  /*0250*/  SHFL.IDX PT, R4, R0, RZ, 0x1f ;  /* 0x00001fff00047589 */ /* 0x000ea200000e0000 */
[----:B-1----:R-:W-:Y:S01]  /*0260*/  R2UR UR12, R3 ;  /* 0x00000000030c72ca */ /* 0x002fe200000e0000 */
[----:B------:R-:W-:-:S12]  /*0270*/  UISETP.NE.AND UP0, UPT, UR5, 0x1, UPT ;  /* 0x000000010500788c */ /* 0x000fd8000bf05270 */
[----:B------:R-:W-:Y:S02]  /*0280*/  UIADD3 UR37, UR12, -0x1, URZ ;  /* 0xffffffff0c257890 */ /* 0x000fe4000fffe03f */
[----:B------:R-:W-:Y:S02]  /*0290*/  ULOP3.LUT UP2, URZ, UR12, UR5, URZ, 0xfc, !UPT ;  /* 0x000000050c3f7292 */ /* 0x000fe4000f84fc3f */
[----:B------:R-:W-:Y:S02]  /*02a0*/  UISETP.EQ.AND UP1, UPT, UR12, URZ, !UP0 ;  /* 0x0000003f0c00728c */ /* 0x000fe4000c722270 */
[----:B------:R-:W-:Y:S02]  /*02b0*/  UISETP.GE.U32.AND UP3, UPT, UR37, 0x4, UPT ;  /* 0x000000042500788c */ /* 0x000fe4000bf66070 */
[----:B------:R-:W-:Y:S01]  /*02c0*/  USEL UR7, URZ, 0x2, UP2 ;  /* 0x000000023f077887 */ /* 0x000fe20009000000 */
[----:B--2---:R-:W-:Y:S01]  /*02d0*/  ISETP.NE.AND P0, PT, R4, RZ, PT ;  /* 0x000000ff0400720c */ /* 0x004fe20003f05270 */
[----:B------:R-:W-:-:S02]  /*02e0*/  USEL UR4, URZ, 0x1, !UP1 ;  /* 0x000000013f047887 */ /* 0x000fc4000c800000 */
[----:B------:R-:W-:Y:S02]  /*02f0*/  USEL UR7, UR7, 0x1, UP3 ;  /* 0x0000000107077887 */ /* 0x000fe40009800000 */
[----:B------:R-:W-:-:S08]  /*0300*/  USEL UR4, UR4, 0x2, UP3 ;  /* 0x0000000204047887 */ /* 0x000fd00009800000 */
[----:B------:R-:W-:Y:S05]  /*0310*/  @P0 BRA `(.L_x_2) ;  /* 0x0000000000580947 */ /* 0x000fea0003800000 */
[----:B------:R-:W1:Y:S01]  /*0320*/  S2UR UR8, SR_CgaCtaId ;  /* 0x00000000000879c3 */ /* 0x000e620000008800 */
[----:B------:R-:W-:Y:S01]  /*0330*/  UMOV UR6, 0x400 ;  /* 0x0000040000067882 */ /* 0x000fe20000000000 */
[----:B------:R-:W-:Y:S01]  /*0340*/  UMOV UR9, 0x1 ;  /* 0x0000000100097882 */ /* 0x000fe20000000000 */
[----:B------:R-:W-:Y:S01]  /*0350*/  UMOV UR10, 0x80 ;  /* 0x00000080000a7882 */ /* 0x000fe20000000000 */
[----:B------:R-:W-:Y:S01]  /*0360*/  ELECT P0, URZ, PT ;  /* 0x00000000003f782f */ /* 0x000fe20003800000 */
[----:B------:R-:W-:-:S04]  /*0370*/  UIADD3 UR10, -UR10, 0x100000, URZ ;  /* 0x001000000a0a7890 */ /* 0x000fc8000fffe13f */
[----:B------:R-:W-:Y:S02]  /*0380*/  USHF.L.U32 UR11, UR10, 0xb, URZ ;  /* 0x0000000b0a0b7899 */ /* 0x000fe4000800063f */
[----:B------:R-:W-:Y:S02]  /*0390*/  USHF.L.U32 UR10, UR10, 0x1, URZ ;  /* 0x000000010a0a7899 */ /* 0x000fe4000800063f */
[----:B-1----:R-:W-:Y:S02]  /*03a0*/  ULEA UR6, UR8, UR6, 0x18 ;  /* 0x0000000608067291 */ /* 0x002fe4000f8ec03f */
[----:B------:R-:W-:-:S04]  /*03b0*/  UIADD3 UR8, -UR9, 0x100000, URZ ;  /* 0x0010000009087890 */ /* 0x000fc8000fffe13f */
[----:B------:R-:W-:Y:S02]  /*03c0*/  USHF.L.U32 UR9, UR8, 0xb, URZ ;  /* 0x0000000b08097899 */ /* 0x000fe4000800063f */
[----:B------:R-:W-:Y:S01]  /*03d0*/  USHF.L.U32 UR8, UR8, 0x1, URZ ;  /* 0x0000000108087899 */ /* 0x000fe2000800063f */
[----:B------:R-:W1:Y:S11]  /*03e0*/  FENCE.VIEW.ASYNC.S ;  /* 0x00000000000073c6 */ /* 0x000e760000000000 */
[----:B-1----:R1:W2:Y:S01]  /*03f0*/  SYNCS.EXCH.64 URZ, [UR6+0x12840], UR8 ;  /* 0x01284008063f75b2 */ /* 0x0022a20008000100 */
[----:B------:R1:W3:Y:S01]  /*0400*/  SYNCS.EXCH.64 URZ, [UR6+0x12860], UR10 ;  /* 0x0128600a063f75b2 */ /* 0x0002e20008000100 */
[----:B------:R1:W4:Y:S01]  /*0410*/  SYNCS.EXCH.64 URZ, [UR6+0x12848], UR8 ;  /* 0x01284808063f75b2 */ /* 0x0003220008000100 */
[----:B------:R1:W1:Y:S01]  /*0420*/  SYNCS.EXCH.64 URZ, [UR6+0x12868], UR10 ;  /* 0x0128680a063f75b2 */ /* 0x0002620008000100 */
[----:B------:R1:W1:Y:S01]  /*0430*/  SYNCS.EXCH.64 URZ, [UR6+0x12850], UR8 ;  /* 0x01285008063f75b2 */ /* 0x0002620008000100 */
[----:B------:R1:W1:Y:S01]  /*0440*/  SYNCS.EXCH.64 URZ, [UR6+0x12870], UR10 ;  /* 0x0128700a063f75b2 */ /* 0x0002620008000100 */
[----:B------:R1:W1:Y:S01]  /*0450*/  SYNCS.EXCH.64 URZ, [UR6+0x12858], UR8 ;  /* 0x01285808063f75b2 */ /* 0x0002620008000100 */
[----:B------:R1:W1:Y:S01]  /*0460*/  SYNCS.EXCH.64 URZ, [UR6+0x12878], UR10 ;  /* 0x0128780a063f75b2 */ /* 0x0002620008000100 */
[----:B------:R-:W-:Y:S01]  /*0470*/  NOP ;  /* 0x0000000000007918 */ /* 0x000fe20000000000 */
.L_x_2:
[----:B------:R-:W5:Y:S01]  /*0480*/  SHFL.IDX PT, R3, R0, RZ, 0x1f ;  /* 0x00001fff00037589 */ /* 0x000f6200000e0000 */
[----:B------:R-:W-:Y:S01]  /*0490*/  NOP ;  /* 0x0000000000007918 */ /* 0x000fe20000000000 */
[----:B-----5:R-:W-:-:S13]  /*04a0*/  ISETP.NE.AND P0, PT, R3, RZ, PT ;  /* 0x000000ff0300720c */ /* 0x020fda0003f05270 */
[----:B------:R-:W-:Y:S05]  /*04b0*/  @P0 BRA `(.L_x_3) ;  /* 0x0000000000580947 */ /* 0x000fea0003800000 */
[----:B-1----:R-:W1:Y:S01]  /*04c0*/  S2UR UR8, SR_CgaCtaId ;  /* 0x00000000000879c3 */ /* 0x002e620000008800 */
[----:B------:R-:W-:Y:S01]  /*04d0*/  UMOV UR6, 0x400 ;  /* 0x0000040000067882 */ /* 0x000fe20000000000 */
[----:B------:R-:W-:Y:S01]  /*04e0*/  UMOV UR10, 0x1 ;  /* 0x00000001000a7882 */ /* 0x000fe20000000000 */
[----:B------:R-:W-:Y:S01]  /*04f0*/  UMOV UR9, 0x100 ;  /* 0x0000010000097882 */ /* 0x000fe20000000000 */
[----:B------:R-:W-:-:S04]  /*0500*/  UIADD3 UR10, -UR10, 0x100000, URZ ;  /* 0x001000000a0a7890 */ /* 0x000fc8000fffe13f */
[----:B------:R-:W-:Y:S02]  /*0510*/  USHF.L.U32 UR11, UR10, 0xb, URZ ;  /* 0x0000000b0a0b7899 */ /* 0x000fe4000800063f */
[----:B------:R-:W-:Y:S01]  /*0520*/  USHF.L.U32 UR10, UR10, 0x1, URZ ;  /* 0x000000010a0a7899 */ /* 0x000fe2000800063f */
[----:B------:R-:W-:Y:S01]  /*0530*/  ELECT P0, URZ, PT ;  /* 0x00000000003f782f */ /* 0x000fe20003800000 */
[----:B-1----:R-:W-:Y:S02]  /*0540*/  ULEA UR6, UR8, UR6, 0x18 ;  /* 0x0000000608067291 */ /* 0x002fe4000f8ec03f */
[----:B------:R-:W-:-:S04]  /*0550*/  UIADD3 UR8, -UR9, 0x100000, URZ ;  /* 0x0010000009087890 */ /* 0x000fc8000fffe13f */
[----:B------:R-:W-:Y:S02]  /*0560*/  USHF.L.U32 UR9, UR8, 0xb, URZ ;  /* 0x0000000b08097899 */ /* 0x000fe4000800063f */
[----:B------:R-:W-:Y:S01]  /*0570*/  USHF.L.U32 UR8, UR8, 0x1, URZ ;  /* 0x0000000108087899 */ /* 0x000fe2000800063f */
[----:B------:R-:W1:Y:S03]  /*0580*/  FENCE.VIEW.ASYNC.S ;  /* 0x00000000000073c6 */ /* 0x000e660000000000 */
[----:B-1----:R1:W1:Y:S08]  /*0590*/  SYNCS.EXCH.64 URZ, [UR6+0x12800], UR10 ;  /* 0x0128000a063f75b2 */ /* 0x0022700008000100 */
[----:B------:R1:W1:Y:S01]  /*05a0*/  SYNCS.EXCH.64 URZ, [UR6+0x12820], UR8 ;  /* 0x01282008063f75b2 */ /* 0x0002620008000100 */
[----:B------:R1:W1:Y:S01]  /*05b0*/  SYNCS.EXCH.64 URZ, [UR6+0x12808], UR10 ;  /* 0x0128080a063f75b2 */ /* 0x0002620008000100 */
[----:B------:R1:W1:Y:S01]  /*05c0*/  SYNCS.EXCH.64 URZ, [UR6+0x12828], UR8 ;  /* 0x01282808063f75b2 */ /* 0x0002620008000100 */
[----:B------:R1:W1:Y:S01]  /*05d0*/  SYNCS.EXCH.64 URZ, [UR6+0x12810], UR10 ;  /* 0x0128100a063f75b2 */ /* 0x0002620008000100 */
[----:B------:R1:W1:Y:S01]  /*05e0*/  SYNCS.EXCH.64 URZ, [UR6+0x12830], UR8 ;  /* 0x01283008063f75b2 */ /* 0x0002620008000100 */
[----:B------:R1:W1:Y:S01]  /*05f0*/  SYNCS.EXCH.64 URZ, [UR6+0x12818], UR10 ;  /* 0x0128180a063f75b2 */ /* 0x0002620008000100 */
[----:B------:R1:W1:Y:S01]  /*0600*/  SYNCS.EXCH.64 URZ, [UR6+0x12838], UR8 ;  /* 0x01283808063f75b2 */ /* 0x0002620008000100 */
[----:B------:R-:W-:Y:S01]  /*0610*/  NOP ;  /* 0x0000000000007918 */ /* 0x000fe20000000000 */
.L_x_3:
        /* <DEDUP_REMOVED lines=21> */
[----:B------:R-:W-:Y:S01]  /*0770*/  NOP ;  /* 0x0000000000007918 */ /* 0x000fe20000000000 */
.L_x_4:
[----:B------:R-:W5:Y:S01]  /*0780*/  SHFL.IDX PT, R3, R0, RZ, 0x1f ;  /* 0x00001fff00037589 */ /* 0x000f6200000e0000 */
[----:B------:R-:W-:Y:S01]  /*0790*/  ELECT P0, URZ, PT ;  /* 0x00000000003f782f */ /* 0x000fe20003800000 */
[----:B------:R-:W-:Y:S01]  /*07a0*/  NOP ;  /* 0x0000000000007918 */ /* 0x000fe20000000000 */
[----:B-1----:R-:W-:Y:S02]  /*07b0*/  UMOV UR8, 0x80 ;  /* 0x0000008000087882 */ /* 0x002fe40000000000 */
[C---:B-----5:R-:W-:Y:S02]  /*07c0*/  ISETP.NE.OR P0, PT, R3.reuse, RZ, !P0 ;  /* 0x000000ff0300720c */ /* 0x060fe40004705670 */
[----:B------:R-:W-:-:S11]  /*07d0*/  ISETP.NE.AND P2, PT, R3, RZ, PT ;  /* 0x000000ff0300720c */ /* 0x000fd60003f45270 */
[----:B------:R-:W-:Y:S01]  /*07e0*/  VOTEU.ALL UP1, P0 ;  /* 0x00000000003f7886 */ /* 0x000fe20000020000 */
[----:B------:R-:W-:Y:S01]  /*07f0*/  VOTEU.ALL UP2, P0 ;  /* 0x00000000003f7886 */ /* 0x000fe20000040000 */
[----:B------:R-:W-:Y:S01]  /*0800*/  VOTEU.ALL UP3, P0 ;  /* 0x00000000003f7886 */ /* 0x000fe20000060000 */
[----:B------:R-:W-:Y:S02]  /*0810*/  VOTEU.ALL UP4, P0 ;  /* 0x00000000003f7886 */ /* 0x000fe40000080000 */
[----:B------:R-:W1:Y:S01]  /*0820*/  @!UP1 S2UR UR10, SR_CgaCtaId ;  /* 0x00000000000a99c3 */ /* 0x000e620000008800 */
[----:B------:R-:W-:Y:S01]  /*0830*/  @!UP1 UMOV UR6, 0x400 ;  /* 0x0000040000069882 */ /* 0x000fe20000000000 */
[----:B------:R-:W-:-:S04]  /*0840*/  @!UP1 UIADD3 UR8, -UR8, 0x100000, URZ ;  /* 0x0010000008089890 */ /* 0x000fc8000fffe13f */
[----:B------:R-:W-:Y:S02]  /*0850*/  @!UP1 USHF.L.U32 UR9, UR8, 0xb, URZ ;  /* 0x0000000b08099899 */ /* 0x000fe4000800063f */
[----:B------:R-:W-:Y:S02]  /*0860*/  @!UP1 USHF.L.U32 UR8, UR8, 0x1, URZ ;  /* 0x0000000108089899 */ /* 0x000fe4000800063f */
[----:B-1----:R-:W-:Y:S02]  /*0870*/  @!UP1 ULEA UR6, UR10, UR6, 0x18 ;  /* 0x000000060a069291 */ /* 0x002fe4000f8ec03f */
[----:B------:R-:W-:-:S04]  /*0880*/  UISETP.NE.AND UP1, UPT, UR37, URZ, UPT ;  /* 0x0000003f2500728c */ /* 0x000fc8000bf25270 */
[----:B------:R-:W-:-:S03]  /*0890*/  USEL UR10, URZ, 0x1, UP1 ;  /* 0x000000013f0a7887 */ /* 0x000fc60008800000 */
[----:B------:R-:W-:-:S03]  /*08a0*/  VOTEU.ALL UP1, P0 ;  /* 0x00000000003f7886 */ /* 0x000fc60000020000 */
[----:B------:R-:W-:Y:S01]  /*08b0*/  IMAD.U32 R0, RZ, RZ, UR10 ;  /* 0x0000000aff007e24 */ /* 0x000fe2000f8e00ff */
[----:B------:R-:W1:Y:S02]  /*08c0*/  FENCE.VIEW.ASYNC.S ;  /* 0x00000000000073c6 */ /* 0x000e640000000000 */
[----:B-1----:R1:W1:Y:S01]  /*08d0*/  @!UP1 SYNCS.EXCH.64 URZ, [UR6+0x128a0], UR8 ;  /* 0x0128a008063f95b2 */ /* 0x0022620008000100 */
[----:B------:R1:W1:Y:S01]  /*08e0*/  @!UP2 SYNCS.EXCH.64 URZ, [UR6+0x128a8], UR8 ;  /* 0x0128a808063fa5b2 */ /* 0x0002620008000100 */
[----:B------:R1:W1:Y:S01]  /*08f0*/  @!UP3 SYNCS.EXCH.64 URZ, [UR6+0x128b0], UR8 ;  /* 0x0128b008063fb5b2 */ /* 0x0002620008000100 */
[----:B------:R1:W1:Y:S01]  /*0900*/  @!UP4 SYNCS.EXCH.64 URZ, [UR6+0x128b8], UR8 ;  /* 0x0128b808063fc5b2 */ /* 0x0002620008000100 */
[----:B------:R-:W-:Y:S01]  /*0910*/  NOP ;  /* 0x0000000000007918 */ /* 0x000fe20000000000 */
[----:B------:R-:W-:Y:S05]  /*0920*/  @P2 BRA `(.L_x_5) ;  /* 0x0000000000402947 */ /* 0x000fea0003800000 */
[----:B-1----:R-:W1:Y:S01]  /*0930*/  S2UR UR8, SR_CgaCtaId ;  /* 0x00000000000879c3 */ /* 0x002e620000008800 */
        /* <DEDUP_REMOVED lines=12> */
[----:B-1----:R1:W1:Y:S01]  /*0a00*/  SYNCS.EXCH.64 URZ, [UR6+0x128d0], UR8 ;  /* 0x0128d008063f75b2 */ /* 0x0022620008000100 */
[----:B------:R1:W1:Y:S01]  /*0a10*/  SYNCS.EXCH.64 URZ, [UR6+0x128d8], UR10 ;  /* 0x0128d80a063f75b2 */ /* 0x0002620008000100 */
[----:B------:R-:W-:Y:S01]  /*0a20*/  NOP ;  /* 0x0000000000007918 */ /* 0x000fe20000000000 */
.L_x_5:
[----:B------:R-:W-:Y:S01]  /*0a30*/  ISETP.NE.AND P0, PT, RZ, UR12, PT ;  /* 0x0000000cff007c0c */ /* 0x000fe2000bf05270 */
[----:B------:R-:W-:Y:S01]  /*0a40*/  IMAD.U32 R3, RZ, RZ, UR5 ;  /* 0x00000005ff037e24 */ /* 0x000fe2000f8e00ff */
[----:B------:R-:W-:Y:S01]  /*0a50*/  NOP ;  /* 0x0000000000007918 */ /* 0x000fe20000000000 */
[----:B-1234-:R-:W-:Y:S03]  /*0a60*/  BAR.SYNC.DEFER_BLOCKING 0x0 ;  /* 0x0000000000007b1d */ /* 0x01efe60000010000 */
[----:B------:R-:W-:-:S07]  /*0a70*/  ISETP.EQ.AND P2, PT, R3, 0x1, P1 ;  /* 0x000000010300780c */ /* 0x000fce0000f42270 */
[----:B------:R-:W-:Y:S06]  /*0a80*/  @!P0 BRA `(.L_x_6) ;  /* 0x0000007000488947 */ /* 0x000fec0003800000 */
[----:B------:R-:W-:-:S06]  /*0a90*/  UISETP.GT.U32.AND UP0, UPT, UR37, 0x3, UPT ;  /* 0x000000032500788c */ /* 0x000fcc000bf04070 */
[----:B------:R-:W-:-:S13]  /*0aa0*/  PLOP3.LUT P0, PT, PT, PT, UP0, 0x80, 0x0 ;  /* 0x000000000000781c */ /* 0x000fda0003f0f008 */
[----:B------:R-:W-:Y:S05]  /*0ab0*/  @P0 EXIT ;  /* 0x000000000000094d */ /* 0x000fea0003800000 */
.L_x_7:
[----:B------:R-:W-:-:S08]  /*0ac0*/  NOP ;  /* 0x0000000000007918 */ /* 0x000fd00000000000 */
[----:B------:R-:W1:Y:S02]  /*0ad0*/  USETMAXREG.TRY_ALLOC.CTAPOOL UP0, 0xf0 ;  /* 0x000000f0000079c8 */ /* 0x000e640008000600 */
[----:B-1----:R-:W-:-:S13]  /*0ae0*/  PLOP3.LUT P0, PT, PT, PT, UP0, 0x80, 0x0 ;  /* 0x000000000000781c */ /* 0x002fda0003f0f008 */
[----:B------:R-:W-:Y:S05]  /*0af0*/  @!P0 BRA `(.L_x_7) ;  /* 0xfffffffc00f08947 */ /* 0x000fea000383ffff */
[----:B------:R-:W-:Y:S01]  /*0b00*/  UISETP.NE.AND UP0, UPT, UR12, 0x1, UPT ;  /* 0x000000010c00788c */ /* 0x000fe2000bf05270 */
[----:B------:R-:W1:Y:S01]  /*0b10*/  S2UR UR38, SR_CTAID.X ;  /* 0x00000000002679c3 */ /* 0x000e620000002500 */
[----:B------:R-:W-:Y:S01]  /*0b20*/  UMOV UR5, URZ ;  /* 0x0000003f00057c82 */ /* 0x000fe20008000000 */
[----:B------:R-:W-:-:S03]  /*0b30*/  UMOV UR13, URZ ;  /* 0x0000003f000d7c82 */ /* 0x000fc60008000000 */
[----:B------:R-:W-:-:S13]  /*0b40*/  PLOP3.LUT P0, PT, PT, PT, UP0, 0x80, 0x0 ;  /* 0x000000000000781c */ /* 0x000fda0003f0f008 */
[----:B------:R-:W-:Y:S05]  /*0b50*/  @!P0 BRA `(.L_x_8) ;  /* 0x0000000000388947 */ /* 0x000fea0003800000 */
[----:B------:R-:W-:Y:S01]  /*0b60*/  UISETP.NE.AND UP0, UPT, UR12, 0x2, UPT ;  /* 0x000000020c00788c */ /* 0x000fe2000bf05270 */
[----:B------:R-:W-:-:S05]  /*0b70*/  UMOV UR13, 0x2 ;  /* 0x00000002000d7882 */ /* 0x000fca0000000000 */
[----:B------:R-:W-:-:S13]  /*0b80*/  PLOP3.LUT P1, PT, PT, PT, UP0, 0x80, 0x0 ;  /* 0x000000000000781c */ /* 0x000fda0003f2f008 */
[----:B------:R-:W-:Y:S05]  /*0b90*/  @!P1 BRA `(.L_x_8) ;  /* 0x0000000000289947 */ /* 0x000fea0003800000 */
[----:B------:R-:W-:-:S06]  /*0ba0*/  UISETP.NE.AND UP0, UPT, UR12, 0x3, UPT ;  /* 0x000000030c00788c */ /* 0x000fcc000bf05270 */
[----:B------:R-:W-:-:S13]  /*0bb0*/  PLOP3.LUT P1, PT, PT, PT, UP0, 0x80, 0x0 ;  /* 0x000000000000781c */ /* 0x000fda0003f2f008 */
[----:B------:R-:W-:Y:S05]  /*0bc0*/  @!P1 BRA `(.L_x_9) ;  /* 0x0000000000149947 */ /* 0x000fea0003800000 */
[----:B------:R-:W-:-:S11]  /*0bd0*/  UISETP.NE.AND UP0, UPT, UR12, 0x4, UPT ;  /* 0x000000040c00788c */ /* 0x000fd6000bf05270 */
[----:B------:R-:W-:Y:S01]  /*0be0*/  @!UP0 UMOV UR5, 0x1 ;  /* 0x0000000100058882 */ /* 0x000fe20000000000 */
[----:B------:R-:W-:Y:S01]  /*0bf0*/  @UP0 UMOV UR13, URZ ;  /* 0x0000003f000d0c82 */ /* 0x000fe20008000000 */
[----:B------:R-:W-:Y:S01]  /*0c00*/  @UP0 UMOV UR5, URZ ;  /* 0x0000003f00050c82 */ /* 0x000fe20008000000 */
[----:B------:R-:W-:Y:S05]  /*0c10*/  BRA `(.L_x_8) ;  /* 0x0000000000087947 */ /* 0x000fea0003800000 */
.L_x_9:
[----:B------:R-:W-:Y:S01]  /*0c20*/  UMOV UR5, 0x1 ;  /* 0x0000000100057882 */ /* 0x000fe20000000000 */
[----:B------:R-:W-:-:S05]  /*0c30*/  UMOV UR13, URZ ;  /* 0x0000003f000d7c82 */ /* 0x000fca0008000000 */
.L_x_8:
[----:B------:R-:W-:Y:S05]  /*0c40*/  @!P0 BRA `(.L_x_10) ;  /* 0x00000000003c8947 */ /* 0x000fea0003800000 */
[----:B------:R-:W-:-:S06]  /*0c50*/  UISETP.NE.AND UP0, UPT, UR12, 0x2, UPT ;  /* 0x000000020c00788c */ /* 0x000fcc000bf05270 */
[----:B------:R-:W-:-:S13]  /*0c60*/  PLOP3.LUT P0, PT, PT, PT, UP0, 0x80, 0x0 ;  /* 0x000000000000781c */ /* 0x000fda0003f0f008 */
[----:B------:R-:W-:Y:S05]  /*0c70*/  @!P0 BRA `(.L_x_11) ;  /* 0x0000000000288947 */ /* 0x000fea0003800000 */
[----:B------:R-:W-:-:S06]  /*0c80*/  UISETP.NE.AND UP0, UPT, UR12, 0x3, UPT ;  /* 0x000000030c00788c */ /* 0x000fcc000bf05270 */
[----:B------:R-:W-:-:S13]  /*0c90*/  PLOP3.LUT P0, PT, PT, PT, UP0, 0x80, 0x0 ;  /* 0x000000000000781c */ /* 0x000fda0003f0f008 */
[----:B------:R-:W-:Y:S05]  /*0ca0*/  @!P0 BRA `(.L_x_12) ;  /* 0x0000000000148947 */ /* 0x000fea0003800000 */
[----:B------:R-:W-:-:S06]  /*0cb0*/  UISETP.NE.AND UP0, UPT, UR12, 0x4, UPT ;  /* 0x000000040c00788c */ /* 0x000fcc000bf05270 */
[----:B------:R-:W-:-:S13]  /*0cc0*/  PLOP3.LUT P0, PT, PT, PT, UP0, 0x80, 0x0 ;  /* 0x000000000000781c */ /* 0x000fda0003f0f008 */
[----:B------:R-:W-:Y:S05]  /*0cd0*/  @P0 BRA `(.L_x_13) ;  /* 0x00000000001c0947 */ /* 0x000fea0003800000 */
[----:B-1----:R-:W-:Y:S01]  /*0ce0*/  ULEA UR38, UR38, 0x3, 0x1 ;  /* 0x0000000326267891 */ /* 0x002fe2000f8e083f */
[----:B------:R-:W-:Y:S11]  /*0cf0*/  BRA `(.L_x_13) ;  /* 0x0000000000147947 */ /* 0x000ff60003800000 */
.L_x_12:
[----:B-1----:R-:W-:Y:S01]  /*0d00*/  ULEA UR38, UR38, 0x2, 0x1 ;  /* 0x0000000226267891 */ /* 0x002fe2000f8e083f */
[----:B------:R-:W-:Y:S11]  /*0d10*/  BRA `(.L_x_13) ;  /* 0x00000000000c7947 */ /* 0x000ff60003800000 */
.L_x_11:
[----:B-1----:R-:W-:Y:S01]  /*0d20*/  ULEA UR38, UR38, 0x1, 0x1 ;  /* 0x0000000126267891 */ /* 0x002fe2000f8e083f */
[----:B------:R-:W-:Y:S11]  /*0d30*/  BRA `(.L_x_13) ;  /* 0x0000000000047947 */ /* 0x000ff60003800000 */
.L_x_10:
[----:B-1----:R-:W-:-:S12]  /*0d40*/  USHF.L.U32 UR38, UR38, 0x1, URZ ;  /* 0x0000000126267899 */ /* 0x002fd8000800063f */
.L_x_13:
[----:B------:R-:W-:-:S04]  /*0d50*/  ULOP3.LUT UR6, UR4, 0x1, URZ, 0xfc, !UPT ;  /* 0x0000000104067892 */ /* 0x000fc8000f8efc3f */
[----:B------:R-:W-:-:S06]  /*0d60*/  UISETP.NE.AND UP0, UPT, UR6, 0x3, UPT ;  /* 0x000000030600788c */ /* 0x000fcc000bf05270 */
[----:B------:R-:W-:-:S13]  /*0d70*/  PLOP3.LUT P0, PT, PT, PT, UP0, 0x80, 0x0 ;  /* 0x000000000000781c */ /* 0x000fda0003f0f008 */
[----:B------:R-:W-:Y:S05]  /*0d80*/  @!P0 BRA `(.L_x_14) ;  /* 0x0000000000048947 */ /* 0x000fea0003800000 */
[----:B-1----:R-:W-:Y:S01]  /*0d90*/  BPT.TRAP 0x1 ;  /* 0x000000040000795c */ /* 0x002fe20000300000 */
.L_x_14:
[----:B------:R-:W2:Y:S01]  /*0da0*/  S2UR UR6, SR_CgaCtaId ;  /* 0x00000000000679c3 */ /* 0x000ea20000008800 */
[----:B------:R-:W-:Y:S01]  /*0db0*/  UMOV UR39, 0x400 ;  /* 0x0000040000277882 */ /* 0x000fe20000000000 */
[----:B------:R-:W-:-:S05]  /*0dc0*/  IMAD.U32 R4, RZ, RZ, UR5 ;  /* 0x00000005ff047e24 */ /* 0x000fca000f8e00ff */
[----:B------:R-:W-:Y:S01]  /*0dd0*/  SHF.L.U32 R4, R4, 0x1f, RZ ;  /* 0x0000001f04047819 */ /* 0x000fe200000006ff */
[----:B--2---:R-:W-:-:S04]  /*0de0*/  ULEA UR39, UR6, UR39, 0x18 ;  /* 0x0000002706277291 */ /* 0x004fc8000f8ec03f */
[----:B------:R-:W-:-:S09]  /*0df0*/  ULEA UR8, UR13, UR39, 0x3 ;  /* 0x000000270d087291 */ /* 0x000fd2000f8e183f */
[----:B------:R-:W2:Y:S02]  /*0e00*/  SYNCS.PHASECHK.TRANS64.TRYWAIT P1, [UR8+0x12840], R4 ;  /* 0x01284004ff0075a7 */ /* 0x000ea40008020148 */
[----:B--2---:R-:W-:Y:S05]  /*0e10*/  @!P1 BRA `(.L_x_15) ;  /* 0x00000090001c9947 */ /* 0x004fea0003800000 */
.L_x_134:
[----:B------:R-:W-:Y:S05]  /*0e20*/  @!P0 BRA `(.L_x_16) ;  /* 0x0000000000048947 */ /* 0x000fea0003800000 */
[----:B-1----:R-:W-:Y:S01]  /*0e30*/  BPT.TRAP 0x1 ;  /* 0x000000040000795c */ /* 0x002fe20000300000 */
.L_x_16:
[----:B------:R-:W3:Y:S01]  /*0e40*/  SYNCS.PHASECHK.TRANS64.TRYWAIT P1, [UR8+0x12848], R4 ;  /* 0x01284804ff0075a7 */ /* 0x000ee20008020148 */
[----:B--2---:R-:W-:-:S04]  /*0e50*/  SHF.R.S32.HI R3, RZ, 0x1f, R2 ;  /* 0x0000001fff037819 */ /* 0x004fc80000011402 */
[----:B------:R-:W-:-:S04]  /*0e60*/  LEA.HI R3, R3, R2, RZ, 0x7 ;  /* 0x0000000203037211 */ /* 0x000fc800078f38ff */
[----:B------:R-:W-:-:S04]  /*0e70*/  LOP3.LUT R3, R3, 0xffffff80, RZ, 0xc0, !PT ;  /* 0xffffff8003037812 */ /* 0x000fc800078ec0ff */
[----:B------:R-:W-:Y:S01]  /*0e80*/  IADD3 R3, -R3, R2, RZ ;  /* 0x0000000203037210 */ /* 0x000fe20007ffe1ff */
[----:B------:R-:W2:Y:S01]  /*0e90*/  LDC R186, c[0x0][0x288] ;  /* 0x0000a200ffba7b82 */ /* 0x000ea20000000800 */
[----:B---3--:R-:W-:Y:S05]  /*0ea0*/  @!P1 BRA `(.L_x_17) ;  /* 0x0000009000109947 */ /* 0x008fea0003800000 */
.L_x_135:
[----:B--2---:R-:W-:Y:S01]  /*0eb0*/  ISETP.GE.AND P1, PT, R186, 0x80, PT ;  /* 0x00000080ba00780c */ /* 0x004fe20003f26270 */
[----:B------:R-:W-:Y:S01]  /*0ec0*/  UMOV UR36, URZ ;  /* 0x0000003f00247c82 */ /* 0x000fe20008000000 */
[----:B------:R-:W-:Y:S01]  /*0ed0*/  IMAD.MOV.U32 R180, RZ, RZ, 0x1 ;  /* 0x00000001ffb47424 */ /* 0x000fe200078e00ff */
[----:B------:R-:W-:Y:S01]  /*0ee0*/  CS2R R160, SRZ ;  /* 0x0000000000a07805 */ /* 0x000fe2000001ff00 */
[----:B------:R-:W-:Y:S01]  /*0ef0*/  IMAD.MOV.U32 R181, RZ, RZ, RZ ;  /* 0x000000ffffb57224 */ /* 0x000fe200078e00ff */
[----:B------:R-:W-:Y:S02]  /*0f00*/  CS2R R162, SRZ ;  /* 0x0000000000a27805 */ /* 0x000fe4000001ff00 */
[----:B------:R-:W-:Y:S02]  /*0f10*/  CS2R R164, SRZ ;  /* 0x0000000000a47805 */ /* 0x000fe4000001ff00 */
[----:B------:R-:W-:Y:S02]  /*0f20*/  CS2R R166, SRZ ;  /* 0x0000000000a67805 */ /* 0x000fe4000001ff00 */
[----:B------:R-:W-:-:S02]  /*0f30*/  CS2R R152, SRZ ;  /* 0x0000000000987805 */ /* 0x000fc4000001ff00 */
[----:B------:R-:W-:Y:S02]  /*0f40*/  CS2R R154, SRZ ;  /* 0x00000000009a7805 */ /* 0x000fe4000001ff00 */
[----:B------:R-:W-:Y:S02]  /*0f50*/  CS2R R156, SRZ ;  /* 0x00000000009c7805 */ /* 0x000fe4000001ff00 */
[----:B------:R-:W-:Y:S01]  /*0f60*/  CS2R R158, SRZ ;  /* 0x00000000009e7805 */ /* 0x000fe2000001ff00 */
[----:B------:R-:W-:Y:S06]  /*0f70*/  @!P1 BRA `(.L_x_18) ;  /* 0x0000005c00dc9947 */ /* 0x000fec0003800000 */
[----:B------:R-:W-:Y:S01]  /*0f80*/  SHF.R.S32.HI R2, RZ, 0x1f, R3 ;  /* 0x0000001fff027819 */ /* 0x000fe20000011403 */
[----:B-1----:R-:W-:Y:S02]  /*0f90*/  ULOP3.LUT UR9, UR38, 0x1, URZ, 0xc0, !UPT ;  /* 0x0000000126097892 */ /* 0x002fe4000f8ec03f */
[----:B------:R-:W-:Y:S01]  /*0fa0*/  IMAD.U32 R8, RZ, RZ, UR38 ;  /* 0x00000026ff087e24 */ /* 0x000fe2000f8e00ff */
[----:B------:R-:W-:Y:S01]  /*0fb0*/  SHF.R.U32.HI R186, RZ, 0x7, R186 ;  /* 0x00000007ffba7819 */ /* 0x000fe200000116ba */
[----:B------:R-:W-:Y:S01]  /*0fc0*/  IMAD.MOV.U32 R180, RZ, RZ, 0x1 ;  /* 0x00000001ffb47424 */ /* 0x000fe200078e00ff */
[CC--:B---3--:R-:W-:Y:S01]  /*0fd0*/  LEA.HI R4, R2.reuse, R3.reuse, RZ, 0x2 ;  /* 0x0000000302047211 */ /* 0x0c8fe200078f10ff */
[----:B------:R-:W-:Y:S01]  /*0fe0*/  IMAD.MOV.U32 R188, RZ, RZ, RZ ;  /* 0x000000ffffbc7224 */ /* 0x000fe200078e00ff */
[----:B------:R-:W-:Y:S01]  /*0ff0*/  LEA.HI R2, R2, R3, RZ, 0x5 ;  /* 0x0000000302027211 */ /* 0x000fe200078f28ff */
[----:B------:R-:W-:Y:S01]  /*1000*/  IMAD.MOV.U32 R160, RZ, RZ, RZ ;  /* 0x000000ffffa07224 */ /* 0x000fe200078e00ff */
[--C-:B------:R-:W-:Y:S01]  /*1010*/  SHF.R.S32.HI R5, RZ, 0x2, R4.reuse ;  /* 0x00000002ff057819 */ /* 0x100fe20000011404 */
[----:B------:R-:W-:Y:S01]  /*1020*/  ULOP3.LUT UR10, UR7, 0x2, URZ, 0xfc, !UPT ;  /* 0x00000002070a7892 */ /* 0x000fe2000f8efc3f */
[----:B------:R-:W-:Y:S01]  /*1030*/  SHF.R.S32.HI R6, RZ, 0x1f, R4 ;  /* 0x0000001fff067819 */ /* 0x000fe20000011404 */
[----:B------:R-:W-:Y:S01]  /*1040*/  UMOV UR5, URZ ;  /* 0x0000003f00057c82 */ /* 0x000fe20008000000 */
[----:B------:R-:W-:Y:S01]  /*1050*/  LOP3.LUT R4, R4, 0x7ffffffc, RZ, 0xc0, !PT ;  /* 0x7ffffffc04047812 */ /* 0x000fe200078ec0ff */
[----:B------:R-:W-:Y:S01]  /*1060*/  UMOV UR6, URZ ;  /* 0x0000003f00067c82 */ /* 0x000fe20008000000 */
[----:B------:R-:W-:Y:S01]  /*1070*/  LEA.HI R6, R6, R5, RZ, 0x3 ;  /* 0x0000000506067211 */ /* 0x000fe200078f18ff */
[----:B------:R-:W-:Y:S01]  /*1080*/  UMOV UR36, URZ ;  /* 0x0000003f00247c82 */ /* 0x000fe20008000000 */
[----:B------:R-:W-:Y:S01]  /*1090*/  MOV R185, UR9 ;  /* 0x0000000900b97c02 */ /* 0x000fe20008000f00 */
[----:B------:R-:W-:Y:S01]  /*10a0*/  IMAD.IADD R4, R3, 0x1, -R4 ;  /* 0x0000000103047824 */ /* 0x000fe200078e0a04 */
[----:B------:R-:W-:Y:S01]  /*10b0*/  SHF.R.S32.HI R3, RZ, 0x5, R2 ;  /* 0x00000005ff037819 */ /* 0x000fe20000011402 */
[----:B------:R-:W-:Y:S01]  /*10c0*/  UMOV UR23, URZ ;  /* 0x0000003f00177c82 */ /* 0x000fe20008000000 */
[----:B------:R-:W-:Y:S01]  /*10d0*/  LOP3.LUT R6, R6, 0xfffffff8, RZ, 0xc0, !PT ;  /* 0xfffffff806067812 */ /* 0x000fe200078ec0ff */
[----:B------:R-:W-:Y:S01]  /*10e0*/  IMAD.SHL.U32 R182, R4, 0x2, RZ ;  /* 0x0000000204b67824 */ /* 0x000fe200078e00ff */
[----:B------:R-:W-:Y:S01]  /*10f0*/  MOV R181, RZ ;  /* 0x000000ff00b57202 */ /* 0x000fe20000000f00 */
[----:B------:R-:W-:Y:S01]  /*1100*/  ULDC.64 UR24, c[0x0][0x208] ;  /* 0x0000820000187ab9 */ /* 0x000fe20000000a00 */
[----:B------:R-:W-:Y:S01]  /*1110*/  IADD3 R6, R5, -R6, RZ ;  /* 0x8000000605067210 */ /* 0x000fe20007ffe0ff */
[----:B------:R-:W-:-:S02]  /*1120*/  IMAD R2, R3, 0x800, R182 ;  /* 0x0000080003027824 */ /* 0x000fc400078e02b6 */
[----:B------:R-:W-:Y:S02]  /*1130*/  IMAD.MOV.U32 R187, RZ, RZ, R182 ;  /* 0x000000ffffbb7224 */ /* 0x000fe400078e00b6 */
[--C-:B------:R-:W-:Y:S02]  /*1140*/  IMAD R4, R6, 0x8, R2.reuse ;  /* 0x0000000806047824 */ /* 0x100fe400078e0202 */
[C---:B------:R-:W-:Y:S02]  /*1150*/  IMAD R5, R3.reuse, -0x700, R2 ;  /* 0xfffff90003057824 */ /* 0x040fe400078e0202 */
[----:B------:R-:W-:Y:S01]  /*1160*/  IMAD R183, R3, 0x10, R6 ;  /* 0x0000001003b77824 */ /* 0x000fe200078e0206 */
[----:B------:R-:W-:Y:S01]  /*1170*/  LEA R4, R4, UR39, 0x1 ;  /* 0x0000002704047c11 */ /* 0x000fe2000f8e08ff */
[----:B------:R-:W-:Y:S02]  /*1180*/  IMAD R184, R6, 0x10, R5 ;  /* 0x0000001006b87824 */ /* 0x000fe400078e0205 */
[----:B------:R-:W-:-:S02]  /*1190*/  IMAD R183, R8, 0x40, R183 ;  /* 0x0000004008b77824 */ /* 0x000fc400078e02b7 */
[----:B------:R-:W-:-:S07]  /*11a0*/  IMAD R185, R185, 0x4000, R4 ;  /* 0x00004000b9b97824 */ /* 0x000fce00078e0204 */
.L_x_42:
[----:B------:R-:W-:-:S13]  /*11b0*/  ISETP.GE.AND P1, PT, R186, 0x1, PT ;  /* 0x00000001ba00780c */ /* 0x000fda0003f26270 */
[----:B--2---:R-:W-:Y:S05]  /*11c0*/  @!P1 BRA `(.L_x_19) ;  /* 0x0000000000289947 */ /* 0x004fea0003800000 */
[----:B------:R-:W1:Y:S02]  /*11d0*/  S2R R2, SR_CTAID.X ;  /* 0x0000000000027919 */ /* 0x000e640000002500 */
[----:B-1----:R-:W-:-:S07]  /*11e0*/  IMAD.SHL.U32 R2, R2, 0x80, RZ ;  /* 0x0000008002027824 */ /* 0x002fce00078e00ff */
.L_x_20:
[----:B------:R-:W-:-:S06]  /*11f0*/  ULEA UR11, UR5, 0x80, 0x7 ;  /* 0x00000080050b7891 */ /* 0x000fcc000f8e383f */
[----:B------:R-:W-:-:S13]  /*1200*/  ISETP.GT.AND P1, PT, R2, UR11, PT ;  /* 0x0000000b02007c0c */ /* 0x000fda000bf24270 */
[----:B------:R-:W-:Y:S05]  /*1210*/  @!P1 BRA `(.L_x_19) ;  /* 0x0000000000149947 */ /* 0x000fea0003800000 */
[C---:B------:R-:W-:Y:S01]  /*1220*/  ISETP.GT.AND P1, PT, R186.reuse, 0x1, PT ;  /* 0x00000001ba00780c */ /* 0x040fe20003f24270 */
[----:B------:R-:W-:Y:S01]  /*1230*/  UIADD3 UR5, UR5, 0x1, URZ ;  /* 0x0000000105057890 */ /* 0x000fe2000fffe03f */
[----:B------:R-:W-:Y:S01]  /*1240*/  IADD3 R186, R186, -0x1, RZ ;  /* 0xffffffffbaba7810 */ /* 0x000fe20007ffe0ff */
[----:B------:R-:W-:-:S10]  /*1250*/  VIADD R187, R187, 0x80 ;  /* 0x00000080bbbb7836 */ /* 0x000fd40000000000 */
[----:B------:R-:W-:Y:S05]  /*1260*/  @P1 BRA `(.L_x_20) ;  /* 0xfffffffc00e01947 */ /* 0x000fea000383ffff */
.L_x_19:
[----:B------:R-:W-:-:S13]  /*1270*/  ISETP.NE.AND P1, PT, R186, RZ, PT ;  /* 0x000000ffba00720c */ /* 0x000fda0003f25270 */
[----:B------:R-:W-:Y:S05]  /*1280*/  @!P1 BRA `(.L_x_18) ;  /* 0x0000005c00189947 */ /* 0x000fea0003800000 */
[----:B------:R-:W-:Y:S05]  /*1290*/  @!P0 BRA `(.L_x_21) ;  /* 0x0000000000048947 */ /* 0x000fea0003800000 */
[----:B------:R-:W-:Y:S01]  /*12a0*/  BPT.TRAP 0x1 ;  /* 0x000000040000795c */ /* 0x000fe20000300000 */
.L_x_21:
[----:B------:R-:W-:Y:S01]  /*12b0*/  ULEA UR11, UR23, UR39, 0x3 ;  /* 0x00000027170b7291 */ /* 0x000fe2000f8e183f */
[----:B------:R-:W-:-:S08]  /*12c0*/  SHF.L.U32 R2, R188, 0x1f, RZ ;  /* 0x0000001fbc027819 */ /* 0x000fd000000006ff */
[----:B------:R-:W1:Y:S02]  /*12d0*/  SYNCS.PHASECHK.TRANS64.TRYWAIT P1, [UR11+0x12800], R2 ;  /* 0x01280002ff0075a7 */ /* 0x000e64000802014b */
[----:B-1----:R-:W-:Y:S05]  /*12e0*/  @!P1 BRA `(.L_x_22) ;  /* 0x0000008c00189947 */ /* 0x002fea0003800000 */
.L_x_136:
[----:B------:R-:W-:Y:S01]  /*12f0*/  UIADD3 UR11, UR39, 0xa000, URZ ;  /* 0x0000a000270b7890 */ /* 0x000fe2000fffe03f */
[----:B------:R-:W-:Y:S01]  /*1300*/  WARPGROUP.ARRIVE ;  /* 0x00000000000079c5 */ /* 0x000fe20000000000 */
[----:B------:R-:W-:Y:S02]  /*1310*/  USHF.R.U32.HI UR21, URZ, 0x4, UR39 ;  /* 0x000000043f157899 */ /* 0x000fe40008011627 */
[----:B------:R-:W-:Y:S02]  /*1320*/  USHF.R.U32.HI UR11, URZ, 0x4, UR11 ;  /* 0x000000043f0b7899 */ /* 0x000fe4000801160b */
[----:B------:R-:W-:Y:S02]  /*1330*/  ULOP3.LUT UR21, UR21, 0x3fff, URZ, 0xc0, !UPT ;  /* 0x00003fff15157892 */ /* 0x000fe4000f8ec03f */
[----:B------:R-:W-:Y:S02]  /*1340*/  ULOP3.LUT UR22, UR11, 0x3fff, URZ, 0xc0, !UPT ;  /* 0x00003fff0b167892 */ /* 0x000fe4000f8ec03f */
[----:B------:R-:W-:-:S02]  /*1350*/  ULOP3.LUT UR11, UR21, 0x10000, URZ, 0xfc, !UPT ;  /* 0x00010000150b7892 */ /* 0x000fc4000f8efc3f */
[----:B------:R-:W-:Y:S02]  /*1360*/  ULOP3.LUT UR14, UR22, 0x10000, URZ, 0xfc, !UPT ;  /* 0x00010000160e7892 */ /* 0x000fe4000f8efc3f */
[----:B------:R-:W-:Y:S02]  /*1370*/  ULEA UR16, UR13, UR11, 0x7 ;  /* 0x0000000b0d107291 */ /* 0x000fe4000f8e383f */
[----:B------:R-:W-:Y:S01]  /*1380*/  ULEA UR18, UR23, UR14, 0x8 ;  /* 0x0000000e17127291 */ /* 0x000fe2000f8e403f */
[----:B------:R-:W-:Y:S01]  /*1390*/  UMOV UR17, 0xc0000010 ;  /* 0xc000001000117882 */ /* 0x000fe20000000000 */
[----:B------:R-:W-:Y:S01]  /*13a0*/  UMOV UR19, 0xc0000010 ;  /* 0xc000001000137882 */ /* 0x000fe20000000000 */
[----:B------:R-:W-:-:S04]  /*13b0*/  UIADD3 UR11, UR23, 0x1, URZ ;  /* 0x00000001170b7890 */ /* 0x000fc8000fffe03f */
[----:B------:R-:W-:Y:S02]  /*13c0*/  UISETP.NE.AND UP0, UPT, UR11, 0x4, UPT ;  /* 0x000000040b00788c */ /* 0x000fe4000bf05270 */
[----:B------:R-:W-:Y:S02]  /*13d0*/  HGMMA.64x128x16.F32 R88, gdesc[UR16], RZ, !UPT, gsb0 ;  /* 0x01e00000105879f0 */ /* 0x000fe4000c0008ff */
[----:B------:R-:W-:Y:S02]  /*13e0*/  USEL UR12, URZ, 0x1, UP0 ;  /* 0x000000013f0c7887 */ /* 0x000fe40008000000 */
[----:B------:R-:W-:-:S04]  /*13f0*/  USEL UR11, UR11, URZ, UP0 ;  /* 0x0000003f0b0b7287 */ /* 0x000fc80008000000 */
[----:B------:R-:W-:Y:S01]  /*1400*/  LOP3.LUT R188, R188, UR12, RZ, 0x3c, !PT ;  /* 0x0000000cbcbc7c12 */ /* 0x000fe2000f8e3cff */
[----:B------:R-:W-:Y:S02]  /*1410*/  WARPGROUP.DEPBAR.LE gsb0, 0x0 ;  /* 0x00008000000079c5 */ /* 0x000fe40000010000 */
[----:B------:R-:W-:Y:S05]  /*1420*/  @!P0 BRA `(.L_x_23) ;  /* 0x0000000000048947 */ /* 0x000fea0003800000 */
[----:B------:R-:W-:Y:S01]  /*1430*/  BPT.TRAP 0x1 ;  /* 0x000000040000795c */ /* 0x000fe20000300000 */
.L_x_23:
[----:B------:R-:W-:Y:S01]  /*1440*/  ULEA UR12, UR11, UR39, 0x3 ;  /* 0x000000270b0c7291 */ /* 0x000fe2000f8e183f */
[----:B------:R-:W-:Y:S01]  /*1450*/  SHF.L.U32 R6, R188, 0x1f, RZ ;  /* 0x0000001fbc067819 */ /* 0x000fe200000006ff */
[----:B-1----:R-:W1:Y:S01]  /*1460*/  MUFU.RCP64H R3, 2.3591403961181640625 ;  /* 0x4002df8500037908 */ /* 0x002e620000001800 */
[----:B------:R-:W-:Y:S02]  /*1470*/  IMAD.MOV.U32 R4, RZ, RZ, 0x458a2bb4 ;  /* 0x458a2bb4ff047424 */ /* 0x000fe400078e00ff */
[----:B------:R-:W-:Y:S02]  /*1480*/  IMAD.MOV.U32 R5, RZ, RZ, 0x4002df85 ;  /* 0x4002df85ff057424 */ /* 0x000fe400078e00ff */
[----:B------:R-:W-:Y:S02]  /*1490*/  IMAD.MOV.U32 R2, RZ, RZ, RZ ;  /* 0x000000ffff027224 */ /* 0x000fe400078e00ff */
[----:B------:R-:W2:Y:S04]  /*14a0*/  SYNCS.PHASECHK.TRANS64.TRYWAIT P1, [UR12+0x12800], R6 ;  /* 0x01280006ff0075a7 */ /* 0x000ea8000802014c */
[----:B-1----:R-:W-:-:S08]  /*14b0*/  DFMA R4, R2, -R4, 1 ;  /* 0x3ff000000204742b */ /* 0x002fd00000000804 */
[----:B------:R-:W-:-:S08]  /*14c0*/  DFMA R4, R4, R4, R4 ;  /* 0x000000040404722b */ /* 0x000fd00000000004 */
[----:B------:R-:W-:Y:S01]  /*14d0*/  DFMA R4, R2, R4, R2 ;  /* 0x000000040204722b */ /* 0x000fe20000000002 */
[----:B--2---:R-:W-:Y:S10]  /*14e0*/  @!P1 BRA `(.L_x_24) ;  /* 0x0000008800b09947 */ /* 0x004ff40003800000 */
.L_x_137:
[----:B------:R-:W-:Y:S01]  /*14f0*/  UMOV UR18, 0x2c515da4 ;  /* 0x2c515da400127882 */ /* 0x000fe20000000000 */
[----:B------:R-:W-:Y:S01]  /*1500*/  UMOV UR19, 0x3fd6fc2a ;  /* 0x3fd6fc2a00137882 */ /* 0x000fe20000000000 */
[----:B------:R-:W-:Y:S01]  /*1510*/  MOV R8, 0x8b7a8b04 ;  /* 0x8b7a8b0400087802 */ /* 0x000fe20000000f00 */
[C---:B-1----:R-:W-:Y:S01]  /*1520*/  DMUL R2, R4.reuse, UR18 ;  /* 0x0000001204027c28 */ /* 0x042fe20008000000 */
[----:B------:R-:W-:Y:S01]  /*1530*/  IMAD.MOV.U32 R9, RZ, RZ, 0x3ed0ee25 ;  /* 0x3ed0ee25ff097424 */ /* 0x000fe200078e00ff */
[----:B------:R-:W-:Y:S01]  /*1540*/  UMOV UR26, 0x3ae80f1e ;  /* 0x3ae80f1e001a7882 */ /* 0x000fe20000000000 */
[----:B------:R-:W-:Y:S01]  /*1550*/  UMOV UR27, 0x3eb1380b ;  /* 0x3eb1380b001b7882 */ /* 0x000fe20000000000 */
[----:B------:R-:W-:Y:S01]  /*1560*/  IMAD.MOV.U32 R14, RZ, RZ, -0x105c611 ;  /* 0xfefa39efff0e7424 */ /* 0x000fe200078e00ff */
[----:B------:R-:W-:Y:S01]  /*1570*/  STL.128 [R1+0x10], RZ ;  /* 0x000010ff01007387 */ /* 0x000fe20000100c00 */
[----:B------:R-:W-:Y:S01]  /*1580*/  IMAD.MOV.U32 R15, RZ, RZ, 0x3fe62e42 ;  /* 0x3fe62e42ff0f7424 */ /* 0x000fe200078e00ff */
[----:B------:R-:W-:Y:S01]  /*1590*/  UIADD3 UR16, UR16, 0x80, URZ ;  /* 0x0000008010107890 */ /* 0x000fe2000fffe03f */
[----:B------:R-:W-:Y:S01]  /*15a0*/  DFMA R2, R4, UR18, R2 ;  /* 0x0000001204027c2b */ /* 0x000fe20008000002 */
[----:B------:R-:W-:Y:S01]  /*15b0*/  STL.128 [R1+0x30], RZ ;  /* 0x000030ff01007387 */ /* 0x000fe20000100c00 */
[----:B------:R-:W-:Y:S01]  /*15c0*/  UMOV UR17, 0xc0000010 ;  /* 0xc000001000117882 */ /* 0x000fe20000000000 */
[----:B------:R-:W-:-:S02]  /*15d0*/  UIADD3 UR12, UR39, 0x128a0, URZ ;  /* 0x000128a0270c7890 */ /* 0x000fc4000fffe03f */
[----:B------:R-:W-:Y:S03]  /*15e0*/  STL.128 [R1], RZ ;  /* 0x000000ff01007387 */ /* 0x000fe60000100c00 */
[C---:B------:R-:W-:Y:S01]  /*15f0*/  DMUL R6, R2.reuse, R2 ;  /* 0x0000000202067228 */ /* 0x040fe20000000000 */
[----:B------:R-:W-:Y:S01]  /*1600*/  STL.128 [R1+0x20], RZ ;  /* 0x000020ff01007387 */ /* 0x000fe20000100c00 */
[----:B------:R-:W-:Y:S02]  /*1610*/  DADD R10, -R2, UR18 ;  /* 0x00000012020a7e29 */ /* 0x000fe40008000100 */
[----:B------:R-:W-:Y:S01]  /*1620*/  DFMA R12, R14, 1, R2 ;  /* 0x3ff000000e0c782b */ /* 0x000fe20000000002 */
[----:B------:R-:W-:Y:S03]  /*1630*/  STL.128 [R1+0x40], RZ ;  /* 0x000040ff01007387 */ /* 0x000fe60000100c00 */
[----:B------:R-:W-:Y:S01]  /*1640*/  DFMA R8, R6, UR26, R8 ;  /* 0x0000001a06087c2b */ /* 0x000fe20008000008 */
[----:B------:R-:W-:Y:S01]  /*1650*/  UMOV UR26, 0x9f02676f ;  /* 0x9f02676f001a7882 */ /* 0x000fe20000000000 */
[----:B------:R-:W-:Y:S01]  /*1660*/  UMOV UR27, 0x3ef3b266 ;  /* 0x3ef3b266001b7882 */ /* 0x000fe20000000000 */
[----:B------:R-:W-:Y:S01]  /*1670*/  DADD R10, R10, R10 ;  /* 0x000000000a0a7229 */ /* 0x000fe2000000000a */
[----:B------:R-:W-:Y:S01]  /*1680*/  STL.128 [R1+0x50], RZ ;  /* 0x000050ff01007387 */ /* 0x000fe20000100c00 */
[----:B------:R-:W-:-:S03]  /*1690*/  DFMA R14, R14, -1, R12 ;  /* 0xbff000000e0e782b */ /* 0x000fc6000000000c */
[----:B------:R-:W-:Y:S01]  /*16a0*/  DFMA R8, R6, R8, UR26 ;  /* 0x0000001a06087e2b */ /* 0x000fe20008000008 */
[----:B------:R-:W-:Y:S01]  /*16b0*/  UMOV UR26, 0xa9ab0956 ;  /* 0xa9ab0956001a7882 */ /* 0x000fe20000000000 */
[----:B------:R-:W-:Y:S01]  /*16c0*/  UMOV UR27, 0x3f1745cb ;  /* 0x3f1745cb001b7882 */ /* 0x000fe20000000000 */
[C---:B------:R-:W-:Y:S01]  /*16d0*/  DFMA R10, -R2.reuse, UR18, R10 ;  /* 0x00000012020a7c2b */ /* 0x040fe2000800010a */
[----:B------:R-:W-:Y:S01]  /*16e0*/  UMOV UR18, 0xffda0d24 ;  /* 0xffda0d2400127882 */ /* 0x000fe20000000000 */
[----:B------:R-:W-:Y:S01]  /*16f0*/  DADD R14, -R2, R14 ;  /* 0x00000000020e7229 */ /* 0x000fe2000000010e */
[----:B------:R-:W-:Y:S01]  /*1700*/  UMOV UR19, 0x3c7777d0 ;  /* 0x3c7777d000137882 */ /* 0x000fe20000000000 */
[----:B------:R-:W-:Y:S01]  /*1710*/  STL.128 [R1+0x60], RZ ;  /* 0x000060ff01007387 */ /* 0x000fe20000100c00 */
[----:B------:R-:W-:Y:S01]  /*1720*/  DFMA R8, R6, R8, UR26 ;  /* 0x0000001a06087e2b */ /* 0x000fe20008000008 */
[----:B------:R-:W-:Y:S01]  /*1730*/  UMOV UR26, 0x2d1b5154 ;  /* 0x2d1b5154001a7882 */ /* 0x000fe20000000000 */
[----:B------:R-:W-:Y:S01]  /*1740*/  UMOV UR27, 0x3f3c71c7 ;  /* 0x3f3c71c7001b7882 */ /* 0x000fe20000000000 */
[----:B------:R-:W-:Y:S01]  /*1750*/  DMUL R10, R4, R10 ;  /* 0x0000000a040a7228 */ /* 0x000fe20000000000 */
[----:B------:R-:W-:Y:S01]  /*1760*/  STL.128 [R1+0xa0], RZ ;  /* 0x0000a0ff01007387 */ /* 0x000fe20000100c00 */
[----:B------:R-:W-:-:S03]  /*1770*/  IMAD.U32 R5, RZ, RZ, UR23 ;  /* 0x00000017ff057e24 */ /* 0x000fc6000f8e00ff */
[C---:B------:R-:W-:Y:S01]  /*1780*/  DFMA R8, R6.reuse, R8, UR26 ;  /* 0x0000001a06087e2b */ /* 0x040fe20008000008 */
[----:B------:R-:W-:Y:S01]  /*1790*/  UMOV UR26, 0x923be72d ;  /* 0x923be72d001a7882 */ /* 0x000fe20000000000 */
[----:B------:R-:W-:Y:S01]  /*17a0*/  UMOV UR27, 0x3f624924 ;  /* 0x3f624924001b7882 */ /* 0x000fe20000000000 */
[----:B------:R-:W-:Y:S01]  /*17b0*/  IMAD R4, R5, 0x80, R182 ;  /* 0x0000008005047824 */ /* 0x000fe200078e02b6 */
[----:B------:R-:W-:Y:S04]  /*17c0*/  STL.128 [R1+0x90], RZ ;  /* 0x000090ff01007387 */ /* 0x000fe80000100c00 */
[C---:B------:R-:W-:Y:S01]  /*17d0*/  DFMA R8, R6.reuse, R8, UR26 ;  /* 0x0000001a06087e2b */ /* 0x040fe20008000008 */
[----:B------:R-:W-:Y:S01]  /*17e0*/  UMOV UR26, 0x9999a3c4 ;  /* 0x9999a3c4001a7882 */ /* 0x000fe20000000000 */
[----:B------:R-:W-:Y:S01]  /*17f0*/  UMOV UR27, 0x3f899999 ;  /* 0x3f899999001b7882 */ /* 0x000fe20000000000 */
[----:B------:R-:W-:Y:S01]  /*1800*/  LEA R30, R4, UR39, 0x2 ;  /* 0x00000027041e7c11 */ /* 0x000fe2000f8e10ff */
[----:B------:R-:W-:Y:S04]  /*1810*/  STL.128 [R1+0xb0], RZ ;  /* 0x0000b0ff01007387 */ /* 0x000fe80000100c00 */
[C---:B------:R-:W-:Y:S01]  /*1820*/  DFMA R8, R6.reuse, R8, UR26 ;  /* 0x0000001a06087e2b */ /* 0x040fe20008000008 */
[----:B------:R-:W-:Y:S01]  /*1830*/  UMOV UR26, 0x55555554 ;  /* 0x55555554001a7882 */ /* 0x000fe20000000000 */
[----:B------:R-:W-:Y:S01]  /*1840*/  UMOV UR27, 0x3fb55555 ;  /* 0x3fb55555001b7882 */ /* 0x000fe20000000000 */
[----:B------:R-:W-:Y:S04]  /*1850*/  LDS.64 R16, [R30+0x12060] ;  /* 0x012060001e107984 */ /* 0x000fe80000000a00 */
[----:B------:R-:W-:Y:S01]  /*1860*/  LDS.64 R36, [R30+0x120a0] ;  /* 0x0120a0001e247984 */ /* 0x000fe20000000a00 */
[----:B------:R-:W-:-:S03]  /*1870*/  DFMA R8, R6, R8, UR26 ;  /* 0x0000001a06087e2b */ /* 0x000fc60008000008 */
[----:B------:R-:W-:Y:S04]  /*1880*/  LDS.64 R4, [R30+0x12000] ;  /* 0x012000001e047984 */ /* 0x000fe80000000a00 */
[----:B------:R-:W-:Y:S01]  /*1890*/  LDS.64 R22, [R30+0x12080] ;  /* 0x012080001e167984 */ /* 0x000fe20000000a00 */
[----:B------:R-:W-:-:S03]  /*18a0*/  DMUL R8, R6, R8 ;  /* 0x0000000806087228 */ /* 0x000fc60000000000 */
[----:B------:R-:W-:Y:S04]  /*18b0*/  LDS.64 R40, [R30+0x120c0] ;  /* 0x0120c0001e287984 */ /* 0x000fe80000000a00 */
[----:B------:R-:W-:Y:S01]  /*18c0*/  LDS.64 R26, [R30+0x12140] ;  /* 0x012140001e1a7984 */ /* 0x000fe20000000a00 */
[----:B------:R-:W-:Y:S01]  /*18d0*/  DFMA R8, R2, R8, R10 ;  /* 0x000000080208722b */ /* 0x000fe2000000000a */
[----:B------:R-:W-:Y:S01]  /*18e0*/  MOV R2, 0x3b39803f ;  /* 0x3b39803f00027802 */ /* 0x000fe20000000f00 */
[----:B------:R-:W-:Y:S01]  /*18f0*/  IMAD.MOV.U32 R3, RZ, RZ, 0x3c7abc9e ;  /* 0x3c7abc9eff037424 */ /* 0x000fe200078e00ff */
[----:B------:R-:W1:Y:S05]  /*1900*/  LDS.64 R10, [R30+0x12020] ;  /* 0x012020001e0a7984 */ /* 0x000e6a0000000a00 */
[----:B------:R-:W-:Y:S01]  /*1910*/  DADD R8, R8, -R14 ;  /* 0x0000000008087229 */ /* 0x000fe2000000080e */
[----:B------:R-:W-:Y:S04]  /*1920*/  LDS.64 R28, [R30+0x12160] ;  /* 0x012160001e1c7984 */ /* 0x000fe80000000a00 */
[----:B------:R-:W-:Y:S03]  /*1930*/  LDS.64 R24, [R30+0x12120] ;  /* 0x012120001e187984 */ /* 0x000fe60000000a00 */
[----:B------:R-:W-:Y:S01]  /*1940*/  DFMA R8, R2, 1, R8 ;  /* 0x3ff000000208782b */ /* 0x000fe20000000008 */
[----:B------:R-:W-:Y:S04]  /*1950*/  LDS.64 R32, [R30+0x12180] ;  /* 0x012180001e207984 */ /* 0x000fe80000000a00 */
[----:B------:R-:W-:Y:S03]  /*1960*/  LDS.64 R34, [R30+0x121a0] ;  /* 0x0121a0001e227984 */ /* 0x000fe60000000a00 */
[----:B------:R-:W-:Y:S01]  /*1970*/  DADD R8, R12, R8 ;  /* 0x000000000c087229 */ /* 0x000fe20000000008 */
[----:B------:R-:W-:Y:S04]  /*1980*/  LDS.64 R20, [R30+0x12100] ;  /* 0x012100001e147984 */ /* 0x000fe80000000a00 */
[----:B------:R-:W2:Y:S03]  /*1990*/  LDS.64 R12, [R30+0x12040] ;  /* 0x012040001e0c7984 */ /* 0x000ea60000000a00 */
[C---:B------:R-:W-:Y:S01]  /*19a0*/  DMUL R2, R8.reuse, UR18 ;  /* 0x0000001208027c28 */ /* 0x040fe20008000000 */
[----:B------:R-:W-:Y:S01]  /*19b0*/  UMOV UR18, 0x652b82fe ;  /* 0x652b82fe00127882 */ /* 0x000fe20000000000 */
[----:B------:R-:W-:Y:S01]  /*19c0*/  UMOV UR19, 0x3ff71547 ;  /* 0x3ff7154700137882 */ /* 0x000fe20000000000 */
[----:B------:R-:W-:Y:S04]  /*19d0*/  STL.128 [R1+0xc0], RZ ;  /* 0x0000c0ff01007387 */ /* 0x000fe80000100c00 */
[----:B------:R-:W-:Y:S01]  /*19e0*/  STL.128 [R1+0x70], RZ ;  /* 0x000070ff01007387 */ /* 0x000fe20000100c00 */
[----:B------:R-:W-:Y:S01]  /*19f0*/  DFMA R2, R8, UR18, R2 ;  /* 0x0000001208027c2b */ /* 0x000fe20008000002 */
[----:B------:R-:W-:Y:S01]  /*1a00*/  ULEA UR18, UR11, UR14, 0x8 ;  /* 0x0000000e0b127291 */ /* 0x000fe2000f8e403f */
[----:B------:R-:W-:Y:S01]  /*1a10*/  UMOV UR19, 0xc0000010 ;  /* 0xc000001000137882 */ /* 0x000fe20000000000 */
[----:B------:R-:W-:Y:S01]  /*1a20*/  ULEA UR14, UR36, UR37, 0x1 ;  /* 0x00000025240e7291 */ /* 0x000fe2000f8e083f */
[----:B------:R-:W-:Y:S02]  /*1a30*/  STL.128 [R1+0x80], RZ ;  /* 0x000080ff01007387 */ /* 0x000fe40000100c00 */
[----:B------:R3:W1:Y:S01]  /*1a40*/  F2F.F32.F64 R38, R2 ;  /* 0x0000000200267310 */ /* 0x0006620000301000 */
[----:B------:R-:W-:Y:S01]  /*1a50*/  ULEA UR14, UR14, UR12, 0x3 ;  /* 0x0000000c0e0e7291 */ /* 0x000fe2000f8e183f */
[----:B------:R-:W-:Y:S04]  /*1a60*/  STL.128 [R1+0xd0], RZ ;  /* 0x0000d0ff01007387 */ /* 0x000fe80000100c00 */
[----:B------:R-:W-:Y:S04]  /*1a70*/  STL.128 [R1+0xe0], RZ ;  /* 0x0000e0ff01007387 */ /* 0x000fe80000100c00 */
[----:B---3--:R-:W3:Y:S01]  /*1a80*/  LDS.64 R2, [R30+0x120e0] ;  /* 0x0120e0001e027984 */ /* 0x008ee20000000a00 */
[C---:B-1----:R-:W-:Y:S01]  /*1a90*/  FMUL R8, R38.reuse, R10 ;  /* 0x0000000a26087220 */ /* 0x042fe20000400000 */
[C---:B------:R-:W-:Y:S01]  /*1aa0*/  FMUL R17, R38.reuse, R17 ;  /* 0x0000001126117220 */ /* 0x040fe20000400000 */
[C---:B------:R-:W-:Y:S01]  /*1ab0*/  FMUL R9, R38.reuse, R11 ;  /* 0x0000000b26097220 */ /* 0x040fe20000400000 */
[C---:B------:R-:W-:Y:S01]  /*1ac0*/  FMUL R16, R38.reuse, R16 ;  /* 0x0000001026107220 */ /* 0x040fe20000400000 */
[----:B------:R-:W-:Y:S01]  /*1ad0*/  FMUL R4, R38, R4 ;  /* 0x0000000426047220 */ /* 0x000fe20000400000 */
[----:B------:R-:W-:Y:S01]  /*1ae0*/  MOV R10, R8 ;  /* 0x00000008000a7202 */ /* 0x000fe20000000f00 */
[----:B------:R-:W-:Y:S01]  /*1af0*/  IMAD.MOV.U32 R11, RZ, RZ, R9 ;  /* 0x000000ffff0b7224 */ /* 0x000fe200078e0009 */
[----:B------:R-:W-:Y:S01]  /*1b00*/  MOV R19, R17 ;  /* 0x0000001100137202 */ /* 0x000fe20000000f00 */
[----:B------:R-:W-:-:S02]  /*1b10*/  IMAD.MOV.U32 R18, RZ, RZ, R16 ;  /* 0x000000ffff127224 */ /* 0x000fc400078e0010 */
[C---:B------:R-:W-:Y:S01]  /*1b20*/  FMUL R5, R38.reuse, R5 ;  /* 0x0000000526057220 */ /* 0x040fe20000400000 */
[----:B------:R-:W-:Y:S01]  /*1b30*/  IMAD.MOV.U32 R6, RZ, RZ, R4 ;  /* 0x000000ffff067224 */ /* 0x000fe200078e0004 */
[----:B------:R1:W-:Y:S01]  /*1b40*/  STL.128 [R1+0x10], R8 ;  /* 0x0000100801007387 */ /* 0x0003e20000100c00 */
[C---:B--2---:R-:W-:Y:S01]  /*1b50*/  FMUL R12, R38.reuse, R12 ;  /* 0x0000000c260c7220 */ /* 0x044fe20000400000 */
[----:B------:R-:W-:Y:S02]  /*1b60*/  IMAD.MOV.U32 R7, RZ, RZ, R5 ;  /* 0x000000ffff077224 */ /* 0x000fe400078e0005 */
[C---:B------:R-:W-:Y:S01]  /*1b70*/  FMUL R13, R38.reuse, R13 ;  /* 0x0000000d260d7220 */ /* 0x040fe20000400000 */
[----:B------:R-:W-:Y:S01]  /*1b80*/  STL.128 [R1+0x30], R16 ;  /* 0x0000301001007387 */ /* 0x000fe20000100c00 */
[----:B------:R-:W-:Y:S02]  /*1b90*/  IMAD.MOV.U32 R14, RZ, RZ, R12 ;  /* 0x000000ffff0e7224 */ /* 0x000fe400078e000c */
[C---:B------:R-:W-:Y:S01]  /*1ba0*/  FMUL R28, R38.reuse, R28 ;  /* 0x0000001c261c7220 */ /* 0x040fe20000400000 */
[----:B------:R-:W-:Y:S01]  /*1bb0*/  IMAD.MOV.U32 R15, RZ, RZ, R13 ;  /* 0x000000ffff0f7224 */ /* 0x000fe200078e000d */
[----:B------:R2:W-:Y:S01]  /*1bc0*/  STL.128 [R1], R4 ;  /* 0x0000000401007387 */ /* 0x0005e20000100c00 */
[C---:B------:R-:W-:Y:S01]  /*1bd0*/  FMUL R24, R38.reuse, R24 ;  /* 0x0000001826187220 */ /* 0x040fe20000400000 */
[C---:B------:R-:W-:Y:S01]  /*1be0*/  FMUL R25, R38.reuse, R25 ;  /* 0x0000001926197220 */ /* 0x040fe20000400000 */
[C---:B------:R-:W-:Y:S01]  /*1bf0*/  FMUL R29, R38.reuse, R29 ;  /* 0x0000001d261d7220 */ /* 0x040fe20000400000 */
[----:B------:R4:W-:Y:S01]  /*1c00*/  STL.128 [R1+0x20], R12 ;  /* 0x0000200c01007387 */ /* 0x0009e20000100c00 */
[C---:B------:R-:W-:Y:S01]  /*1c10*/  FMUL R32, R38.reuse, R32 ;  /* 0x0000002026207220 */ /* 0x040fe20000400000 */
[----:B------:R-:W-:Y:S01]  /*1c20*/  FMUL R33, R38, R33 ;  /* 0x0000002126217220 */ /* 0x000fe20000400000 */
[----:B------:R-:W-:-:S02]  /*1c30*/  IMAD.MOV.U32 R31, RZ, RZ, R29 ;  /* 0x000000ffff1f7224 */ /* 0x000fc400078e001d */
[C---:B-1----:R-:W-:Y:S01]  /*1c40*/  FMUL R8, R38.reuse, R36 ;  /* 0x0000002426087220 */ /* 0x042fe20000400000 */
[C---:B------:R-:W-:Y:S01]  /*1c50*/  FMUL R9, R38.reuse, R37 ;  /* 0x0000002526097220 */ /* 0x040fe20000400000 */
[C---:B------:R-:W-:Y:S01]  /*1c60*/  FMUL R20, R38.reuse, R20 ;  /* 0x0000001426147220 */ /* 0x040fe20000400000 */
[----:B------:R-:W1:Y:S01]  /*1c70*/  LDS.64 R36, [R30+0x121e0] ;  /* 0x0121e0001e247984 */ /* 0x000e620000000a00 */
[----:B------:R-:W-:Y:S02]  /*1c80*/  IMAD.MOV.U32 R10, RZ, RZ, R8 ;  /* 0x000000ffff0a7224 */ /* 0x000fe400078e0008 */
[C---:B------:R-:W-:Y:S01]  /*1c90*/  FMUL R21, R38.reuse, R21 ;  /* 0x0000001526157220 */ /* 0x040fe20000400000 */
[----:B------:R-:W-:Y:S01]  /*1ca0*/  IMAD.MOV.U32 R11, RZ, RZ, R9 ;  /* 0x000000ffff0b7224 */ /* 0x000fe200078e0009 */
[----:B------:R-:W-:Y:S01]  /*1cb0*/  STL.128 [R1+0xf0], RZ ;  /* 0x0000f0ff01007387 */ /* 0x000fe20000100c00 */
[C---:B--2---:R-:W-:Y:S01]  /*1cc0*/  FMUL R4, R38.reuse, R22 ;  /* 0x0000001626047220 */ /* 0x044fe20000400000 */
[C---:B---3--:R-:W-:Y:S01]  /*1cd0*/  FMUL R16, R38.reuse, R2 ;  /* 0x0000000226107220 */ /* 0x048fe20000400000 */
[C---:B------:R-:W-:Y:S01]  /*1ce0*/  FMUL R17, R38.reuse, R3 ;  /* 0x0000000326117220 */ /* 0x040fe20000400000 */
[----:B------:R-:W-:Y:S01]  /*1cf0*/  FMUL R5, R38, R23 ;  /* 0x0000001726057220 */ /* 0x000fe20000400000 */
[----:B------:R2:W3:Y:S01]  /*1d00*/  LDS.64 R2, [R30+0x121c0] ;  /* 0x0121c0001e027984 */ /* 0x0004e20000000a00 */
[----:B------:R-:W-:-:S02]  /*1d10*/  IMAD.MOV.U32 R6, RZ, RZ, R4 ;  /* 0x000000ffff067224 */ /* 0x000fc400078e0004 */
[C---:B----4-:R-:W-:Y:S01]  /*1d20*/  FMUL R12, R38.reuse, R40 ;  /* 0x00000028260c7220 */ /* 0x050fe20000400000 */
[----:B------:R-:W-:Y:S02]  /*1d30*/  IMAD.MOV.U32 R7, RZ, RZ, R5 ;  /* 0x000000ffff077224 */ /* 0x000fe400078e0005 */
[----:B------:R-:W-:Y:S01]  /*1d40*/  FMUL R13, R38, R41 ;  /* 0x00000029260d7220 */ /* 0x000fe20000400000 */
[----:B------:R4:W-:Y:S01]  /*1d50*/  STL.128 [R1+0x50], R8 ;  /* 0x0000500801007387 */ /* 0x0009e20000100c00 */
[----:B------:R-:W-:Y:S01]  /*1d60*/  IMAD.MOV.U32 R18, RZ, RZ, R16 ;  /* 0x000000ffff127224 */ /* 0x000fe200078e0010 */
[----:B------:R-:W-:Y:S01]  /*1d70*/  MOV R14, R12 ;  /* 0x0000000c000e7202 */ /* 0x000fe20000000f00 */
[----:B------:R-:W-:Y:S01]  /*1d80*/  IMAD.MOV.U32 R15, RZ, RZ, R13 ;  /* 0x000000ffff0f7224 */ /* 0x000fe200078e000d */
[----:B------:R5:W-:Y:S01]  /*1d90*/  STL.128 [R1+0x40], R4 ;  /* 0x0000400401007387 */ /* 0x000be20000100c00 */
[----:B--2---:R-:W-:Y:S01]  /*1da0*/  MOV R30, R28 ;  /* 0x0000001c001e7202 */ /* 0x004fe20000000f00 */
[----:B------:R-:W-:Y:S01]  /*1db0*/  IMAD.MOV.U32 R19, RZ, RZ, R17 ;  /* 0x000000ffff137224 */ /* 0x000fe200078e0011 */
[----:B------:R-:W-:Y:S01]  /*1dc0*/  MOV R23, R21 ;  /* 0x0000001500177202 */ /* 0x000fe20000000f00 */
[----:B------:R1:W-:Y:S01]  /*1dd0*/  STL.128 [R1+0x60], R12 ;  /* 0x0000600c01007387 */ /* 0x0003e20000100c00 */
[----:B------:R-:W-:-:S03]  /*1de0*/  IMAD.MOV.U32 R22, RZ, RZ, R20 ;  /* 0x000000ffff167224 */ /* 0x000fc600078e0014 */
[----:B------:R-:W-:Y:S01]  /*1df0*/  STL.128 [R1+0xb0], R28 ;  /* 0x0000b01c01007387 */ /* 0x000fe20000100c00 */
[C---:B----4-:R-:W-:Y:S01]  /*1e00*/  FMUL R8, R38.reuse, R34 ;  /* 0x0000002226087220 */ /* 0x050fe20000400000 */
[C---:B------:R-:W-:Y:S01]  /*1e10*/  FMUL R9, R38.reuse, R35 ;  /* 0x0000002326097220 */ /* 0x040fe20000400000 */
[----:B------:R-:W-:Y:S01]  /*1e20*/  IMAD.MOV.U32 R34, RZ, RZ, R32 ;  /* 0x000000ffff227224 */ /* 0x000fe200078e0020 */
[----:B------:R-:W-:Y:S01]  /*1e30*/  STL.128 [R1+0x70], R16 ;  /* 0x0000701001007387 */ /* 0x000fe20000100c00 */
[C---:B-----5:R-:W-:Y:S01]  /*1e40*/  FMUL R4, R38.reuse, R26 ;  /* 0x0000001a26047220 */ /* 0x060fe20000400000 */
[----:B------:R-:W-:Y:S01]  /*1e50*/  FMUL R5, R38, R27 ;  /* 0x0000001b26057220 */ /* 0x000fe20000400000 */
[----:B------:R-:W-:Y:S01]  /*1e60*/  IMAD.MOV.U32 R26, RZ, RZ, R24 ;  /* 0x000000ffff1a7224 */ /* 0x000fe200078e0018 */
[----:B------:R-:W-:Y:S01]  /*1e70*/  MOV R11, R9 ;  /* 0x00000009000b7202 */ /* 0x000fe20000000f00 */
[----:B------:R-:W-:Y:S01]  /*1e80*/  IMAD.MOV.U32 R6, RZ, RZ, R4 ;  /* 0x000000ffff067224 */ /* 0x000fe200078e0004 */
[----:B------:R-:W-:Y:S01]  /*1e90*/  STL.128 [R1+0x80], R20 ;  /* 0x0000801401007387 */ /* 0x000fe20000100c00 */
[----:B------:R-:W-:-:S02]  /*1ea0*/  IMAD.MOV.U32 R7, RZ, RZ, R5 ;  /* 0x000000ffff077224 */ /* 0x000fc400078e0005 */
[C---:B-1----:R-:W-:Y:S01]  /*1eb0*/  FMUL R12, R38.reuse, R36 ;  /* 0x00000024260c7220 */ /* 0x042fe20000400000 */
[----:B------:R-:W-:Y:S02]  /*1ec0*/  IMAD.MOV.U32 R27, RZ, RZ, R25 ;  /* 0x000000ffff1b7224 */ /* 0x000fe400078e0019 */
[----:B------:R-:W-:Y:S01]  /*1ed0*/  FMUL R13, R38, R37 ;  /* 0x00000025260d7220 */ /* 0x000fe20000400000 */
[----:B------:R-:W-:Y:S01]  /*1ee0*/  IMAD.MOV.U32 R35, RZ, RZ, R33 ;  /* 0x000000ffff237224 */ /* 0x000fe200078e0021 */
[----:B------:R3:W-:Y:S01]  /*1ef0*/  STL.128 [R1+0xa0], R4 ;  /* 0x0000a00401007387 */ /* 0x0007e20000100c00 */
[----:B------:R-:W-:Y:S02]  /*1f00*/  IMAD.MOV.U32 R10, RZ, RZ, R8 ;  /* 0x000000ffff0a7224 */ /* 0x000fe400078e0008 */
[----:B------:R-:W-:Y:S01]  /*1f10*/  IMAD.MOV.U32 R14, RZ, RZ, R12 ;  /* 0x000000ffff0e7224 */ /* 0x000fe200078e000c */
[----:B------:R-:W-:Y:S01]  /*1f20*/  STL.128 [R1+0x90], R24 ;  /* 0x0000901801007387 */ /* 0x000fe20000100c00 */
[----:B------:R-:W-:-:S03]  /*1f30*/  IMAD.MOV.U32 R15, RZ, RZ, R13 ;  /* 0x000000ffff0f7224 */ /* 0x000fc600078e000d */
[----:B------:R1:W-:Y:S04]  /*1f40*/  STL.128 [R1+0xc0], R32 ;  /* 0x0000c02001007387 */ /* 0x0003e80000100c00 */
[----:B------:R2:W-:Y:S01]  /*1f50*/  STL.128 [R1+0xd0], R8 ;  /* 0x0000d00801007387 */ /* 0x0005e20000100c00 */
[C---:B---3--:R-:W-:Y:S01]  /*1f60*/  FMUL R4, R38.reuse, R2 ;  /* 0x0000000226047220 */ /* 0x048fe20000400000 */
[----:B------:R-:W-:Y:S01]  /*1f70*/  FMUL R5, R38, R3 ;  /* 0x0000000326057220 */ /* 0x000fe20000400000 */
[----:B------:R-:W-:Y:S01]  /*1f80*/  SHF.L.U32 R2, R0, 0x1f, RZ ;  /* 0x0000001f00027819 */ /* 0x000fe200000006ff */
[----:B------:R2:W-:Y:S01]  /*1f90*/  STL.128 [R1+0xf0], R12 ;  /* 0x0000f00c01007387 */ /* 0x0005e20000100c00 */
[----:B------:R-:W-:Y:S02]  /*1fa0*/  IMAD.MOV.U32 R6, RZ, RZ, R4 ;  /* 0x000000ffff067224 */ /* 0x000fe400078e0004 */
[----:B------:R-:W-:Y:S01]  /*1fb0*/  IMAD.MOV.U32 R7, RZ, RZ, R5 ;  /* 0x000000ffff077224 */ /* 0x000fe200078e0005 */
[----:B-1----:R-:W-:-:S04]  /*1fc0*/  WARPGROUP.ARRIVE ;  /* 0x00000000000079c5 */ /* 0x002fc80000000000 */
[----:B------:R2:W-:Y:S02]  /*1fd0*/  STL.128 [R1+0xe0], R4 ;  /* 0x0000e00401007387 */ /* 0x0005e40000100c00 */
[----:B------:R-:W-:Y:S03]  /*1fe0*/  HGMMA.64x128x16.F32 R24, gdesc[UR16], RZ, !UPT, gsb0 ;  /* 0x01e00000101879f0 */ /* 0x000fe6000c0008ff */
[----:B------:R-:W-:Y:S02]  /*1ff0*/  WARPGROUP.DEPBAR.LE gsb0, 0x0 ;  /* 0x00008000000079c5 */ /* 0x000fe40000010000 */
[----:B------:R-:W1:Y:S02]  /*2000*/  SYNCS.PHASECHK.TRANS64.TRYWAIT P1, [UR14], R2 ;  /* 0x00000002ff0075a7 */ /* 0x000e64000802014e */
[----:B-12---:R-:W-:Y:S05]  /*2010*/  @!P1 BRA `(.L_x_25) ;  /* 0x0000007c00fc9947 */ /* 0x006fea0003800000 */
.L_x_138:
[----:B------:R-:W2:Y:S04]  /*2020*/  LDL.128 R20, [R1] ;  /* 0x0000000001147983 */ /* 0x000ea80000100c00 */
[----:B------:R-:W3:Y:S04]  /*2030*/  LDL.128 R168, [R1+0x10] ;  /* 0x0000100001a87983 */ /* 0x000ee80000100c00 */
[----:B------:R-:W4:Y:S04]  /*2040*/  LDL.128 R12, [R1+0x20] ;  /* 0x00002000010c7983 */ /* 0x000f280000100c00 */
[----:B------:R-:W5:Y:S04]  /*2050*/  LDL.128 R16, [R1+0x30] ;  /* 0x0000300001107983 */ /* 0x000f680000100c00 */
[----:B------:R-:W5:Y:S01]  /*2060*/  LDL.128 R4, [R1+0x40] ;  /* 0x0000400001047983 */ /* 0x000f620000100c00 */
[----:B-1----:R-:W-:Y:S01]  /*2070*/  VIADD R2, R183, 0x8 ;  /* 0x00000008b7027836 */ /* 0x002fe20000000000 */
[C---:B------:R-:W-:Y:S01]  /*2080*/  IADD3 R3, R187.reuse, 0x1, RZ ;  /* 0x00000001bb037810 */ /* 0x040fe20007ffe0ff */
[----:B------:R-:W-:Y:S01]  /*2090*/  VIADD R172, R187, 0x8 ;  /* 0x00000008bbac7836 */ /* 0x000fe20000000000 */
[----:B------:R-:W5:Y:S01]  /*20a0*/  LDL.128 R8, [R1+0x50] ;  /* 0x0000500001087983 */ /* 0x000f620000100c00 */
[----:B------:R-:W-:Y:S01]  /*20b0*/  ULDC UR18, c[0x0][0xa04] ;  /* 0x0002810000127ab9 */ /* 0x000fe20000000800 */
[----:B------:R-:W-:-:S02]  /*20c0*/  ISETP.GE.AND P3, PT, R3, R183, PT ;  /* 0x000000b70300720c */ /* 0x000fc40003f66270 */
[CC--:B------:R-:W-:Y:S01]  /*20d0*/  ISETP.GE.AND P4, PT, R172.reuse, R183.reuse, PT ;  /* 0x000000b7ac00720c */ /* 0x0c0fe20003f86270 */
[----:B------:R-:W5:Y:S01]  /*20e0*/  LDL.128 R176, [R1+0x70] ;  /* 0x0000700001b07983 */ /* 0x000f620000100c00 */
[-C--:B------:R-:W-:Y:S01]  /*20f0*/  ISETP.GE.AND P2, PT, R172, R2.reuse, PT ;  /* 0x00000002ac00720c */ /* 0x080fe20003f46270 */
[----:B------:R-:W-:Y:S01]  /*2100*/  VIADD R172, R187, 0x10 ;  /* 0x00000010bbac7836 */ /* 0x000fe20000000000 */
[----:B------:R-:W-:Y:S02]  /*2110*/  ISETP.GE.AND P5, PT, R3, R2, PT ;  /* 0x000000020300720c */ /* 0x000fe40003fa6270 */
[----:B------:R-:W-:Y:S02]  /*2120*/  FSEL R198, R89, -INF , P3 ;  /* 0xff80000059c67808 */ /* 0x000fe40001800000 */
[----:B------:R-:W-:Y:S02]  /*2130*/  FSEL R196, R91, -INF , P5 ;  /* 0xff8000005bc47808 */ /* 0x000fe40002800000 */
[----:B------:R-:W-:-:S02]  /*2140*/  ISETP.GE.AND P3, PT, R172, R183, PT ;  /* 0x000000b7ac00720c */ /* 0x000fc40003f66270 */
[----:B------:R-:W-:Y:S02]  /*2150*/  ISETP.GE.AND P5, PT, R172, R2, PT ;  /* 0x00000002ac00720c */ /* 0x000fe40003fa6270 */
[----:B------:R-:W5:Y:S01]  /*2160*/  LDL.128 R172, [R1+0x60] ;  /* 0x0000600001ac7983 */ /* 0x000f620000100c00 */
[----:B------:R-:W-:Y:S01]  /*2170*/  VIADD R3, R187, 0x9 ;  /* 0x00000009bb037836 */ /* 0x000fe20000000000 */
[----:B------:R-:W-:-:S04]  /*2180*/  FSEL R211, R92, -INF , P4 ;  /* 0xff8000005cd37808 */ /* 0x000fc80002000000 */
[CC--:B------:R-:W-:Y:S02]  /*2190*/  ISETP.GE.AND P6, PT, R3.reuse, R183.reuse, PT ;  /* 0x000000b70300720c */ /* 0x0c0fe40003fc6270 */
[-C--:B------:R-:W-:Y:S02]  /*21a0*/  ISETP.GE.AND P1, PT, R3, R2.reuse, PT ;  /* 0x000000020300720c */ /* 0x080fe40003f26270 */
[C---:B------:R-:W-:Y:S01]  /*21b0*/  IADD3 R3, R187.reuse, 0x11, RZ ;  /* 0x00000011bb037810 */ /* 0x040fe20007ffe0ff */
[----:B------:R-:W-:Y:S01]  /*21c0*/  VIADD R89, R187, 0x18 ;  /* 0x00000018bb597836 */ /* 0x000fe20000000000 */
[----:B------:R-:W-:Y:S02]  /*21d0*/  FSEL R189, R94, -INF , P2 ;  /* 0xff8000005ebd7808 */ /* 0x000fe40001000000 */
[C---:B------:R-:W-:Y:S02]  /*21e0*/  ISETP.GE.AND P4, PT, R3.reuse, R183, PT ;  /* 0x000000b70300720c */ /* 0x040fe40003f86270 */
[----:B------:R-:W-:Y:S01]  /*21f0*/  ISETP.GE.AND P2, PT, R3, R2, PT ;  /* 0x000000020300720c */ /* 0x000fe20003f46270 */
[----:B------:R-:W-:Y:S01]  /*2200*/  VIADD R3, R187, 0x19 ;  /* 0x00000019bb037836 */ /* 0x000fe20000000000 */
[----:B------:R-:W-:Y:S01]  /*2210*/  FSEL R206, R93, -INF , P6 ;  /* 0xff8000005dce7808 */ /* 0x000fe20003000000 */
[----:B------:R-:W-:Y:S01]  /*2220*/  VIADD R91, R187, 0x20 ;  /* 0x00000020bb5b7836 */ /* 0x000fe20000000000 */
[----:B------:R-:W-:-:S02]  /*2230*/  FSEL R192, R95, -INF , P1 ;  /* 0xff8000005fc07808 */ /* 0x000fc40000800000 */
[CC--:B------:R-:W-:Y:S02]  /*2240*/  ISETP.GE.AND P6, PT, R89.reuse, R183.reuse, PT ;  /* 0x000000b75900720c */ /* 0x0c0fe40003fc6270 */
[-C--:B------:R-:W-:Y:S02]  /*2250*/  ISETP.GE.AND P1, PT, R89, R2.reuse, PT ;  /* 0x000000025900720c */ /* 0x080fe40003f26270 */
[----:B------:R-:W-:Y:S02]  /*2260*/  FSEL R199, R96, -INF , P3 ;  /* 0xff80000060c77808 */ /* 0x000fe40001800000 */
[----:B------:R-:W-:Y:S02]  /*2270*/  FSEL R89, R98, -INF , P5 ;  /* 0xff80000062597808 */ /* 0x000fe40002800000 */
[C---:B------:R-:W-:Y:S02]  /*2280*/  ISETP.GE.AND P3, PT, R3.reuse, R183, PT ;  /* 0x000000b70300720c */ /* 0x040fe40003f66270 */
[----:B------:R-:W-:Y:S01]  /*2290*/  ISETP.GE.AND P5, PT, R3, R2, PT ;  /* 0x000000020300720c */ /* 0x000fe20003fa6270 */
[----:B------:R-:W-:Y:S01]  /*22a0*/  VIADD R3, R187, 0x21 ;  /* 0x00000021bb037836 */ /* 0x000fe20000000000 */
[----:B------:R-:W-:-:S02]  /*22b0*/  FSEL R98, R97, -INF , P4 ;  /* 0xff80000061627808 */ /* 0x000fc40002000000 */
[----:B------:R-:W-:Y:S02]  /*22c0*/  FSEL R94, R99, -INF , P2 ;  /* 0xff800000635e7808 */ /* 0x000fe40001000000 */
[C---:B------:R-:W-:Y:S02]  /*22d0*/  ISETP.GE.AND P4, PT, R91.reuse, R183, PT ;  /* 0x000000b75b00720c */ /* 0x040fe40003f86270 */
[----:B------:R-:W-:Y:S01]  /*22e0*/  ISETP.GE.AND P2, PT, R91, R2, PT ;  /* 0x000000025b00720c */ /* 0x000fe20003f46270 */
[C---:B------:R-:W-:Y:S01]  /*22f0*/  VIADD R92, R187.reuse, 0x29 ;  /* 0x00000029bb5c7836 */ /* 0x040fe20000000000 */
[----:B------:R-:W-:Y:S02]  /*2300*/  IADD3 R91, R187, 0x28, RZ ;  /* 0x00000028bb5b7810 */ /* 0x000fe40007ffe0ff */
[----:B------:R-:W-:Y:S02]  /*2310*/  FSEL R93, R100, -INF , P6 ;  /* 0xff800000645d7808 */ /* 0x000fe40003000000 */
[----:B------:R-:W-:-:S02]  /*2320*/  FSEL R191, R102, -INF , P1 ;  /* 0xff80000066bf7808 */ /* 0x000fc40000800000 */
[----:B------:R-:W-:Y:S02]  /*2330*/  FSEL R204, R101, -INF , P3 ;  /* 0xff80000065cc7808 */ /* 0x000fe40001800000 */
[----:B------:R-:W-:Y:S02]  /*2340*/  FSEL R190, R103, -INF , P5 ;  /* 0xff80000067be7808 */ /* 0x000fe40002800000 */
[CC--:B------:R-:W-:Y:S02]  /*2350*/  ISETP.GE.AND P6, PT, R3.reuse, R183.reuse, PT ;  /* 0x000000b70300720c */ /* 0x0c0fe40003fc6270 */
[-C--:B------:R-:W-:Y:S02]  /*2360*/  ISETP.GE.AND P1, PT, R3, R2.reuse, PT ;  /* 0x000000020300720c */ /* 0x080fe40003f26270 */
[C---:B------:R-:W-:Y:S02]  /*2370*/  ISETP.GE.AND P3, PT, R91.reuse, R183, PT ;  /* 0x000000b75b00720c */ /* 0x040fe40003f66270 */
[----:B------:R-:W-:-:S02]  /*2380*/  ISETP.GE.AND P5, PT, R91, R2, PT ;  /* 0x000000025b00720c */ /* 0x000fc40003fa6270 */
[----:B------:R-:W-:Y:S02]  /*2390*/  FSEL R3, R104, -INF , P4 ;  /* 0xff80000068037808 */ /* 0x000fe40002000000 */
[----:B------:R-:W-:Y:S02]  /*23a0*/  FSEL R91, R106, -INF , P2 ;  /* 0xff8000006a5b7808 */ /* 0x000fe40001000000 */
[C---:B------:R-:W-:Y:S02]  /*23b0*/  ISETP.GE.AND P4, PT, R92.reuse, R183, PT ;  /* 0x000000b75c00720c */ /* 0x040fe40003f86270 */
[----:B------:R-:W-:Y:S02]  /*23c0*/  ISETP.GE.AND P2, PT, R92, R2, PT ;  /* 0x000000025c00720c */ /* 0x000fe40003f46270 */
[----:B------:R-:W-:Y:S02]  /*23d0*/  FSEL R197, R108, -INF , P3 ;  /* 0xff8000006cc57808 */ /* 0x000fe40001800000 */
[----:B------:R-:W-:-:S02]  /*23e0*/  FSEL R193, R110, -INF , P5 ;  /* 0xff8000006ec17808 */ /* 0x000fc40002800000 */
[----:B------:R-:W-:Y:S02]  /*23f0*/  FSEL R202, R109, -INF , P4 ;  /* 0xff8000006dca7808 */ /* 0x000fe40002000000 */
[----:B------:R-:W-:Y:S02]  /*2400*/  FSEL R194, R111, -INF , P2 ;  /* 0xff8000006fc27808 */ /* 0x000fe40001000000 */
[----:B------:R-:W5:Y:S01]  /*2410*/  LDL.128 R108, [R1+0x80] ;  /* 0x00008000016c7983 */ /* 0x000f620000100c00 */
[C---:B------:R-:W-:Y:S02]  /*2420*/  VIADD R97, R187.reuse, 0x30 ;  /* 0x00000030bb617836 */ /* 0x040fe40000000000 */
[----:B------:R-:W-:Y:S01]  /*2430*/  VIADD R95, R187, 0x31 ;  /* 0x00000031bb5f7836 */ /* 0x000fe20000000000 */
[----:B------:R-:W-:Y:S02]  /*2440*/  FSEL R92, R105, -INF , P6 ;  /* 0xff800000695c7808 */ /* 0x000fe40003000000 */
[----:B------:R-:W-:-:S02]  /*2450*/  FSEL R96, R107, -INF , P1 ;  /* 0xff8000006b607808 */ /* 0x000fc40000800000 */
[CC--:B------:R-:W-:Y:S02]  /*2460*/  ISETP.GE.AND P6, PT, R97.reuse, R183.reuse, PT ;  /* 0x000000b76100720c */ /* 0x0c0fe40003fc6270 */
[-C--:B------:R-:W-:Y:S02]  /*2470*/  ISETP.GE.AND P1, PT, R97, R2.reuse, PT ;  /* 0x000000026100720c */ /* 0x080fe40003f26270 */
[C---:B------:R-:W-:Y:S02]  /*2480*/  ISETP.GE.AND P3, PT, R95.reuse, R183, PT ;  /* 0x000000b75f00720c */ /* 0x040fe40003f66270 */
[----:B------:R-:W-:Y:S02]  /*2490*/  ISETP.GE.AND P5, PT, R95, R2, PT ;  /* 0x000000025f00720c */ /* 0x000fe40003fa6270 */
[----:B------:R-:W-:Y:S02]  /*24a0*/  FSEL R195, R112, -INF , P6 ;  /* 0xff80000070c37808 */ /* 0x000fe40003000000 */
[----:B------:R-:W-:-:S02]  /*24b0*/  FSEL R201, R114, -INF , P1 ;  /* 0xff80000072c97808 */ /* 0x000fc40000800000 */
[----:B------:R-:W-:Y:S02]  /*24c0*/  FSEL R200, R113, -INF , P3 ;  /* 0xff80000071c87808 */ /* 0x000fe40001800000 */
[----:B------:R-:W-:Y:S02]  /*24d0*/  FSEL R210, R115, -INF , P5 ;  /* 0xff80000073d27808 */ /* 0x000fe40002800000 */
[----:B------:R-:W5:Y:S01]  /*24e0*/  LDL.128 R112, [R1+0x90] ;  /* 0x0000900001707983 */ /* 0x000f620000100c00 */
[C---:B------:R-:W-:Y:S01]  /*24f0*/  VIADD R97, R187.reuse, 0x38 ;  /* 0x00000038bb617836 */ /* 0x040fe20000000000 */
[----:B------:R-:W-:-:S04]  /*2500*/  IADD3 R95, R187, 0x39, RZ ;  /* 0x00000039bb5f7810 */ /* 0x000fc80007ffe0ff */
[CC--:B------:R-:W-:Y:S02]  /*2510*/  ISETP.GE.AND P4, PT, R97.reuse, R183.reuse, PT ;  /* 0x000000b76100720c */ /* 0x0c0fe40003f86270 */
[-C--:B------:R-:W-:Y:S01]  /*2520*/  ISETP.GE.AND P2, PT, R97, R2.reuse, PT ;  /* 0x000000026100720c */ /* 0x080fe20003f46270 */
[----:B------:R-:W-:Y:S01]  /*2530*/  VIADD R97, R187, 0x40 ;  /* 0x00000040bb617836 */ /* 0x000fe20000000000 */
[CC--:B------:R-:W-:Y:S02]  /*2540*/  ISETP.GE.AND P6, PT, R95.reuse, R183.reuse, PT ;  /* 0x000000b75f00720c */ /* 0x0c0fe40003fc6270 */
[-C--:B------:R-:W-:Y:S01]  /*2550*/  ISETP.GE.AND P1, PT, R95, R2.reuse, PT ;  /* 0x000000025f00720c */ /* 0x080fe20003f26270 */
[----:B------:R-:W-:Y:S01]  /*2560*/  VIADD R95, R187, 0x41 ;  /* 0x00000041bb5f7836 */ /* 0x000fe20000000000 */
[C---:B------:R-:W-:Y:S02]  /*2570*/  ISETP.GE.AND P3, PT, R97.reuse, R183, PT ;  /* 0x000000b76100720c */ /* 0x040fe40003f66270 */
[----:B------:R-:W-:Y:S01]  /*2580*/  ISETP.GE.AND P5, PT, R97, R2, PT ;  /* 0x000000026100720c */ /* 0x000fe20003fa6270 */
[----:B------:R-:W-:Y:S01]  /*2590*/  VIADD R97, R187, 0x48 ;  /* 0x00000048bb617836 */ /* 0x000fe20000000000 */
[----:B------:R-:W-:-:S02]  /*25a0*/  FSEL R205, R116, -INF , P4 ;  /* 0xff80000074cd7808 */ /* 0x000fc40002000000 */
[----:B------:R-:W-:Y:S02]  /*25b0*/  FSEL R203, R118, -INF , P2 ;  /* 0xff80000076cb7808 */ /* 0x000fe40001000000 */
[CC--:B------:R-:W-:Y:S02]  /*25c0*/  ISETP.GE.AND P4, PT, R95.reuse, R183.reuse, PT ;  /* 0x000000b75f00720c */ /* 0x0c0fe40003f86270 */
[-C--:B------:R-:W-:Y:S01]  /*25d0*/  ISETP.GE.AND P2, PT, R95, R2.reuse, PT ;  /* 0x000000025f00720c */ /* 0x080fe20003f46270 */
[----:B------:R-:W-:Y:S01]  /*25e0*/  VIADD R95, R187, 0x49 ;  /* 0x00000049bb5f7836 */ /* 0x000fe20000000000 */
[----:B------:R-:W-:Y:S02]  /*25f0*/  FSEL R212, R117, -INF , P6 ;  /* 0xff80000075d47808 */ /* 0x000fe40003000000 */
[----:B------:R-:W-:Y:S02]  /*2600*/  FSEL R208, R119, -INF , P1 ;  /* 0xff80000077d07808 */ /* 0x000fe40000800000 */
[----:B------:R-:W-:Y:S01]  /*2610*/  ISETP.GE.AND P6, PT, R97, R183, PT ;  /* 0x000000b76100720c */ /* 0x000fe20003fc6270 */
[----:B------:R-:W-:Y:S01]  /*2620*/  VIADD R99, R187, 0x51 ;  /* 0x00000051bb637836 */ /* 0x000fe20000000000 */
[----:B------:R-:W-:Y:S01]  /*2630*/  ISETP.GE.AND P1, PT, R97, R2, PT ;  /* 0x000000026100720c */ /* 0x000fe20003f26270 */
[C---:B------:R-:W-:Y:S01]  /*2640*/  VIADD R101, R187.reuse, 0x58 ;  /* 0x00000058bb657836 */ /* 0x040fe20000000000 */
[C---:B------:R-:W-:Y:S01]  /*2650*/  IADD3 R97, R187.reuse, 0x50, RZ ;  /* 0x00000050bb617810 */ /* 0x040fe20007ffe0ff */
[----:B------:R-:W-:Y:S01]  /*2660*/  VIADD R103, R187, 0x68 ;  /* 0x00000068bb677836 */ /* 0x000fe20000000000 */
[----:B------:R-:W-:-:S02]  /*2670*/  FSEL R207, R120, -INF , P3 ;  /* 0xff80000078cf7808 */ /* 0x000fc40001800000 */
[C---:B------:R-:W-:Y:S01]  /*2680*/  IADD3 R104, R187.reuse, 0x61, RZ ;  /* 0x00000061bb687810 */ /* 0x040fe20007ffe0ff */
[----:B------:R-:W-:Y:S01]  /*2690*/  VIADD R105, R187, 0x70 ;  /* 0x00000070bb697836 */ /* 0x000fe20000000000 */
[----:B------:R-:W-:Y:S01]  /*26a0*/  FSEL R209, R122, -INF , P5 ;  /* 0xff8000007ad17808 */ /* 0x000fe20002800000 */
[----:B------:R-:W5:Y:S01]  /*26b0*/  LDL.128 R116, [R1+0xa0] ;  /* 0x0000a00001747983 */ /* 0x000f620000100c00 */
[C---:B------:R-:W-:Y:S02]  /*26c0*/  ISETP.GE.AND P3, PT, R95.reuse, R183, PT ;  /* 0x000000b75f00720c */ /* 0x040fe40003f66270 */
[----:B------:R-:W-:Y:S02]  /*26d0*/  ISETP.GE.AND P5, PT, R95, R2, PT ;  /* 0x000000025f00720c */ /* 0x000fe40003fa6270 */
[----:B------:R-:W-:Y:S02]  /*26e0*/  FSEL R100, R121, -INF , P4 ;  /* 0xff80000079647808 */ /* 0x000fe40002000000 */
[----:B------:R-:W-:-:S02]  /*26f0*/  FSEL R102, R123, -INF , P2 ;  /* 0xff8000007b667808 */ /* 0x000fc40001000000 */
[CC--:B------:R-:W-:Y:S01]  /*2700*/  ISETP.GE.AND P4, PT, R97.reuse, R183.reuse, PT ;  /* 0x000000b76100720c */ /* 0x0c0fe20003f86270 */
[----:B------:R-:W5:Y:S01]  /*2710*/  LDL.128 R120, [R1+0xc0] ;  /* 0x0000c00001787983 */ /* 0x000f620000100c00 */
        /* <DEDUP_REMOVED lines=8> */
[CC--:B------:R-:W-:Y:S02]  /*27a0*/  ISETP.GE.AND P3, PT, R101.reuse, R183.reuse, PT ;  /* 0x000000b76500720c */ /* 0x0c0fe40003f66270 */
[----:B------:R-:W-:Y:S01]  /*27b0*/  ISETP.GE.AND P5, PT, R101, R2, PT ;  /* 0x000000026500720c */ /* 0x000fe20003fa6270 */
[----:B------:R-:W-:Y:S01]  /*27c0*/  VIADD R101, R187, 0x60 ;  /* 0x00000060bb657836 */ /* 0x000fe20000000000 */
[----:B------:R-:W-:Y:S02]  /*27d0*/  FSEL R125, R128, -INF , P4 ;  /* 0xff800000807d7808 */ /* 0x000fe40002000000 */
[----:B------:R-:W-:Y:S02]  /*27e0*/  FSEL R127, R130, -INF , P2 ;  /* 0xff800000827f7808 */ /* 0x000fe40001000000 */
[----:B------:R-:W-:-:S02]  /*27f0*/  ISETP.GE.AND P4, PT, R99, R183, PT ;  /* 0x000000b76300720c */ /* 0x000fc40003f86270 */
[-C--:B------:R-:W-:Y:S02]  /*2800*/  ISETP.GE.AND P2, PT, R99, R2.reuse, PT ;  /* 0x000000026300720c */ /* 0x080fe40003f46270 */
[----:B------:R-:W-:Y:S02]  /*2810*/  FSEL R216, R129, -INF , P6 ;  /* 0xff80000081d87808 */ /* 0x000fe40003000000 */
[----:B------:R-:W-:Y:S02]  /*2820*/  FSEL R218, R131, -INF , P1 ;  /* 0xff80000083da7808 */ /* 0x000fe40000800000 */
[C---:B------:R-:W-:Y:S02]  /*2830*/  ISETP.GE.AND P6, PT, R101.reuse, R183, PT ;  /* 0x000000b76500720c */ /* 0x040fe40003fc6270 */
[----:B------:R-:W-:Y:S02]  /*2840*/  ISETP.GE.AND P1, PT, R101, R2, PT ;  /* 0x000000026500720c */ /* 0x000fe40003f26270 */
[----:B------:R-:W-:-:S02]  /*2850*/  FSEL R99, R132, -INF , P3 ;  /* 0xff80000084637808 */ /* 0x000fc40001800000 */
[----:B------:R-:W-:Y:S02]  /*2860*/  FSEL R101, R134, -INF , P5 ;  /* 0xff80000086657808 */ /* 0x000fe40002800000 */
[CC--:B------:R-:W-:Y:S02]  /*2870*/  ISETP.GE.AND P3, PT, R104.reuse, R183.reuse, PT ;  /* 0x000000b76800720c */ /* 0x0c0fe40003f66270 */
[----:B------:R-:W-:Y:S02]  /*2880*/  ISETP.GE.AND P5, PT, R104, R2, PT ;  /* 0x000000026800720c */ /* 0x000fe40003fa6270 */
[----:B------:R-:W-:Y:S02]  /*2890*/  FSEL R104, R133, -INF , P4 ;  /* 0xff80000085687808 */ /* 0x000fe40002000000 */
[----:B------:R-:W-:Y:S02]  /*28a0*/  FSEL R106, R135, -INF , P2 ;  /* 0xff800000876a7808 */ /* 0x000fe40001000000 */
[----:B------:R-:W-:-:S02]  /*28b0*/  ISETP.GE.AND P4, PT, R103, R183, PT ;  /* 0x000000b76700720c */ /* 0x000fc40003f86270 */
[----:B------:R-:W-:Y:S01]  /*28c0*/  ISETP.GE.AND P2, PT, R103, R2, PT ;  /* 0x000000026700720c */ /* 0x000fe20003f46270 */
[C---:B------:R-:W-:Y:S01]  /*28d0*/  VIADD R103, R187.reuse, 0x69 ;  /* 0x00000069bb677836 */ /* 0x040fe20000000000 */
[----:B------:R-:W-:Y:S02]  /*28e0*/  FSEL R133, R136, -INF , P6 ;  /* 0xff80000088857808 */ /* 0x000fe40003000000 */
[-C--:B------:R-:W-:Y:S02]  /*28f0*/  ISETP.GE.AND P6, PT, R187, R183.reuse, PT ;  /* 0x000000b7bb00720c */ /* 0x080fe40003fc6270 */
[----:B------:R-:W-:Y:S02]  /*2900*/  FSEL R135, R138, -INF , P1 ;  /* 0xff8000008a877808 */ /* 0x000fe40000800000 */
[----:B------:R-:W-:Y:S02]  /*2910*/  FSEL R132, R137, -INF , P3 ;  /* 0xff80000089847808 */ /* 0x000fe40001800000 */
[----:B------:R-:W-:-:S02]  /*2920*/  ISETP.GE.AND P1, PT, R103, R183, PT ;  /* 0x000000b76700720c */ /* 0x000fc40003f26270 */
[-C--:B------:R-:W-:Y:S02]  /*2930*/  ISETP.GE.AND P3, PT, R103, R2.reuse, PT ;  /* 0x000000026700720c */ /* 0x080fe40003f66270 */
[----:B------:R-:W-:Y:S02]  /*2940*/  FSEL R103, R88, -INF , P6 ;  /* 0xff80000058677808 */ /* 0x000fe40003000000 */
[----:B------:R-:W-:Y:S02]  /*2950*/  FSEL R124, R143, -INF , P3 ;  /* 0xff8000008f7c7808 */ /* 0x000fe40001800000 */
[----:B------:R-:W-:Y:S02]  /*2960*/  ISETP.GE.AND P6, PT, R105, R183, PT ;  /* 0x000000b76900720c */ /* 0x000fe40003fc6270 */
[----:B------:R-:W-:Y:S02]  /*2970*/  FSEL R134, R139, -INF , P5 ;  /* 0xff8000008b867808 */ /* 0x000fe40002800000 */
[----:B------:R-:W-:-:S02]  /*2980*/  ISETP.GE.AND P5, PT, R105, R2, PT ;  /* 0x000000026900720c */ /* 0x000fc40003fa6270 */
[----:B------:R-:W-:Y:S02]  /*2990*/  FSEL R105, R142, -INF , P2 ;  /* 0xff8000008e697808 */ /* 0x000fe40001000000 */
[----:B------:R-:W-:Y:S02]  /*29a0*/  FSEL R88, R141, -INF , P1 ;  /* 0xff8000008d587808 */ /* 0x000fe40000800000 */
[----:B------:R-:W-:Y:S02]  /*29b0*/  FSEL R139, R144, -INF , P6 ;  /* 0xff800000908b7808 */ /* 0x000fe40003000000 */
[----:B------:R-:W-:Y:S02]  /*29c0*/  ISETP.GE.AND P6, PT, R187, R2, PT ;  /* 0x00000002bb00720c */ /* 0x000fe40003fc6270 */
[----:B------:R-:W-:Y:S01]  /*29d0*/  FSEL R141, R146, -INF , P5 ;  /* 0xff800000928d7808 */ /* 0x000fe20002800000 */
[----:B--2---:R-:W-:-:S05]  /*29e0*/  FFMA R107, R103, UR18, -R20 ;  /* 0x00000012676b7c23 */ /* 0x004fca0008000814 */
[----:B------:R-:W-:Y:S01]  /*29f0*/  FSETP.GEU.AND P3, PT, R107, -126, PT ;  /* 0xc2fc00006b00780b */ /* 0x000fe20003f6e000 */
[----:B------:R-:W-:Y:S02]  /*2a00*/  VIADD R20, R187, 0x71 ;  /* 0x00000071bb147836 */ /* 0x000fe40000000000 */
[----:B------:R-:W-:-:S03]  /*2a10*/  FFMA R142, R198, UR18, -R21 ;  /* 0x00000012c68e7c23 */ /* 0x000fc60008000815 */
[C---:B------:R-:W-:Y:S02]  /*2a20*/  ISETP.GE.AND P2, PT, R20.reuse, R183, PT ;  /* 0x000000b71400720c */ /* 0x040fe40003f46270 */
[----:B------:R-:W-:-:S05]  /*2a30*/  ISETP.GE.AND P1, PT, R20, R2, PT ;  /* 0x000000021400720c */ /* 0x000fca0003f26270 */
[----:B------:R-:W-:Y:S01]  /*2a40*/  @!P3 FMUL R107, R107, 0.5 ;  /* 0x3f0000006b6bb820 */ /* 0x000fe20000400000 */
[----:B------:R-:W-:Y:S02]  /*2a50*/  IADD3 R20, R187, 0x78, RZ ;  /* 0x00000078bb147810 */ /* 0x000fe40007ffe0ff */
[----:B------:R-:W-:-:S03]  /*2a60*/  FSEL R21, R90, -INF , P6 ;  /* 0xff8000005a157808 */ /* 0x000fc60003000000 */
[----:B------:R-:W1:Y:S01]  /*2a70*/  MUFU.EX2 R107, R107 ;  /* 0x0000006b006b7308 */ /* 0x000e620000000800 */
[CC--:B------:R-:W-:Y:S02]  /*2a80*/  ISETP.GE.AND P5, PT, R20.reuse, R183.reuse, PT ;  /* 0x000000b71400720c */ /* 0x0c0fe40003fa6270 */
[-C--:B------:R-:W-:Y:S01]  /*2a90*/  ISETP.GE.AND P6, PT, R20, R2.reuse, PT ;  /* 0x000000021400720c */ /* 0x080fe20003fc6270 */
[----:B------:R-:W-:Y:S01]  /*2aa0*/  VIADD R20, R187, 0x79 ;  /* 0x00000079bb147836 */ /* 0x000fe20000000000 */
[----:B------:R-:W-:Y:S02]  /*2ab0*/  FSEL R138, R145, -INF , P2 ;  /* 0xff800000918a7808 */ /* 0x000fe40001000000 */
[----:B------:R-:W-:Y:S02]  /*2ac0*/  FSEL R145, R150, -INF , P6 ;  /* 0xff80000096917808 */ /* 0x000fe40003000000 */
[----:B------:R-:W-:Y:S02]  /*2ad0*/  ISETP.GE.AND P6, PT, R20, R2, PT ;  /* 0x000000021400720c */ /* 0x000fe40003fc6270 */
[----:B------:R-:W-:Y:S01]  /*2ae0*/  FSEL R143, R148, -INF , P5 ;  /* 0xff800000948f7808 */ /* 0x000fe20002800000 */
[----:B------:R-:W-:Y:S01]  /*2af0*/  FFMA R137, R196, UR18, -R23 ;  /* 0x00000012c4897c23 */ /* 0x000fe20008000817 */
[----:B------:R-:W-:-:S02]  /*2b00*/  ISETP.GE.AND P5, PT, R20, R183, PT ;  /* 0x000000b71400720c */ /* 0x000fc40003fa6270 */
[----:B------:R-:W-:Y:S01]  /*2b10*/  FSEL R2, R151, -INF , P6 ;  /* 0xff80000097027808 */ /* 0x000fe20003000000 */
[----:B---3--:R-:W-:Y:S01]  /*2b20*/  FFMA R151, R189, UR18, -R170 ;  /* 0x00000012bd977c23 */ /* 0x008fe200080008aa */
[----:B------:R-:W-:Y:S01]  /*2b30*/  FSEL R144, R149, -INF , P5 ;  /* 0xff80000095907808 */ /* 0x000fe20002800000 */
[----:B------:R-:W-:Y:S01]  /*2b40*/  FFMA R149, R206, UR18, -R169 ;  /* 0x00000012ce957c23 */ /* 0x000fe200080008a9 */
[----:B------:R-:W-:Y:S01]  /*2b50*/  FSETP.GEU.AND P5, PT, R137, -126, PT ;  /* 0xc2fc00008900780b */ /* 0x000fe20003fae000 */
[----:B-1----:R-:W-:Y:S01]  /*2b60*/  @!P3 FMUL R107, R107, R107 ;  /* 0x0000006b6b6bb220 */ /* 0x002fe20000400000 */
[----:B------:R-:W-:Y:S01]  /*2b70*/  FFMA R136, R21, UR18, -R22 ;  /* 0x0000001215887c23 */ /* 0x000fe20008000816 */
[----:B------:R-:W-:Y:S01]  /*2b80*/  FSETP.GEU.AND P3, PT, R151, -126, PT ;  /* 0xc2fc00009700780b */ /* 0x000fe20003f6e000 */
[----:B------:R-:W-:Y:S01]  /*2b90*/  FFMA R168, R211, UR18, -R168 ;  /* 0x00000012d3a87c23 */ /* 0x000fe200080008a8 */
[----:B------:R-:W-:Y:S01]  /*2ba0*/  FSETP.GEU.AND P6, PT, R149, -126, PT ;  /* 0xc2fc00009500780b */ /* 0x000fe20003fce000 */
[----:B------:R-:W2:Y:S01]  /*2bb0*/  LDL.128 R20, [R1+0xb0] ;  /* 0x0000b00001147983 */ /* 0x000ea20000100c00 */
[----:B------:R-:W-:-:S02]  /*2bc0*/  FSEL R103, R140, -INF , P4 ;  /* 0xff8000008c677808 */ /* 0x000fc40002000000 */
[----:B------:R-:W-:Y:S02]  /*2bd0*/  FSEL R140, R147, -INF , P1 ;  /* 0xff800000938c7808 */ /* 0x000fe40000800000 */
[----:B------:R-:W-:Y:S02]  /*2be0*/  FSETP.GEU.AND P1, PT, R136, -126, PT ;  /* 0xc2fc00008800780b */ /* 0x000fe40003f2e000 */
[----:B------:R-:W-:Y:S01]  /*2bf0*/  FSETP.GEU.AND P4, PT, R168, -126, PT ;  /* 0xc2fc0000a800780b */ /* 0x000fe20003f8e000 */
[----:B------:R-:W-:Y:S01]  /*2c00*/  @!P5 FMUL R137, R137, 0.5 ;  /* 0x3f0000008989d820 */ /* 0x000fe20000400000 */
[----:B------:R-:W-:Y:S01]  /*2c10*/  FSETP.GEU.AND P2, PT, R142, -126, PT ;  /* 0xc2fc00008e00780b */ /* 0x000fe20003f4e000 */
[----:B------:R-:W-:Y:S02]  /*2c20*/  @!P3 FMUL R151, R151, 0.5 ;  /* 0x3f0000009797b820 */ /* 0x000fe40000400000 */
[----:B------:R-:W-:Y:S02]  /*2c30*/  @!P6 FMUL R149, R149, 0.5 ;  /* 0x3f0000009595e820 */ /* 0x000fe40000400000 */
[----:B------:R-:W1:Y:S04]  /*2c40*/  MUFU.EX2 R137, R137 ;  /* 0x0000008900897308 */ /* 0x000e680000000800 */
[----:B------:R-:W-:-:S02]  /*2c50*/  @!P1 FMUL R136, R136, 0.5 ;  /* 0x3f00000088889820 */ /* 0x000fc40000400000 */
[----:B------:R-:W-:Y:S02]  /*2c60*/  @!P4 FMUL R168, R168, 0.5 ;  /* 0x3f000000a8a8c820 */ /* 0x000fe40000400000 */
[----:B------:R-:W3:Y:S01]  /*2c70*/  MUFU.EX2 R151, R151 ;  /* 0x0000009700977308 */ /* 0x000ee20000000800 */
[----:B------:R-:W-:-:S07]  /*2c80*/  @!P2 FMUL R142, R142, 0.5 ;  /* 0x3f0000008e8ea820 */ /* 0x000fce0000400000 */
[----:B------:R-:W3:Y:S08]  /*2c90*/  MUFU.EX2 R149, R149 ;  /* 0x0000009500957308 */ /* 0x000ef00000000800 */
[----:B------:R4:W3:Y:S08]  /*2ca0*/  MUFU.EX2 R90, R168 ;  /* 0x000000a8005a7308 */ /* 0x0008f00000000800 */
[----:B------:R-:W3:Y:S01]  /*2cb0*/  MUFU.EX2 R136, R136 ;  /* 0x0000008800887308 */ /* 0x000ee20000000800 */
[----:B----4-:R-:W-:Y:S01]  /*2cc0*/  FFMA R168, R98, UR18, -R13 ;  /* 0x0000001262a87c23 */ /* 0x010fe2000800080d */
[----:B-----5:R-:W-:Y:S01]  /*2cd0*/  FFMA R93, R93, UR18, -R16 ;  /* 0x000000125d5d7c23 */ /* 0x020fe20008000810 */
[----:B-1----:R-:W-:Y:S01]  /*2ce0*/  @!P5 FMUL R137, R137, R137 ;  /* 0x000000898989d220 */ /* 0x002fe20000400000 */
[----:B------:R-:W-:-:S04]  /*2cf0*/  FFMA R94, R94, UR18, -R15 ;  /* 0x000000125e5e7c23 */ /* 0x000fc8000800080f */
[----:B------:R-:W1:Y:S01]  /*2d00*/  MUFU.EX2 R142, R142 ;  /* 0x0000008e008e7308 */ /* 0x000e620000000800 */
[----:B------:R-:W-:Y:S01]  /*2d10*/  FSETP.GEU.AND P5, PT, R168, -126, PT ;  /* 0xc2fc0000a800780b */ /* 0x000fe20003fae000 */
[----:B---3--:R-:W-:Y:S01]  /*2d20*/  @!P3 FMUL R151, R151, R151 ;  /* 0x000000979797b220 */ /* 0x008fe20000400000 */
[----:B------:R-:W-:Y:S01]  /*2d30*/  FFMA R12, R199, UR18, -R12 ;  /* 0x00000012c70c7c23 */ /* 0x000fe2000800080c */
[----:B------:R-:W-:Y:S01]  /*2d40*/  FFMA R146, R89, UR18, -R14 ;  /* 0x0000001259927c23 */ /* 0x000fe2000800080e */
[----:B------:R-:W-:Y:S01]  /*2d50*/  FSETP.GEU.AND P3, PT, R93, -126, PT ;  /* 0xc2fc00005d00780b */ /* 0x000fe20003f6e000 */
[----:B------:R-:W-:Y:S01]  /*2d60*/  @!P6 FMUL R149, R149, R149 ;  /* 0x000000959595e220 */ /* 0x000fe20000400000 */
[----:B------:R-:W-:Y:S01]  /*2d70*/  FSETP.GEU.AND P6, PT, R94, -126, PT ;  /* 0xc2fc00005e00780b */ /* 0x000fe20003fce000 */
[----:B------:R-:W-:Y:S01]  /*2d80*/  @!P4 FMUL R90, R90, R90 ;  /* 0x0000005a5a5ac220 */ /* 0x000fe20000400000 */
[----:B------:R-:W-:Y:S01]  /*2d90*/  @!P1 FMUL R136, R136, R136 ;  /* 0x0000008888889220 */ /* 0x000fe20000400000 */
[----:B------:R-:W-:-:S02]  /*2da0*/  FSETP.GEU.AND P1, PT, R12, -126, PT ;  /* 0xc2fc00000c00780b */ /* 0x000fc40003f2e000 */
[----:B------:R-:W-:Y:S01]  /*2db0*/  FSETP.GEU.AND P4, PT, R146, -126, PT ;  /* 0xc2fc00009200780b */ /* 0x000fe20003f8e000 */
[----:B------:R-:W-:Y:S01]  /*2dc0*/  FFMA R171, R192, UR18, -R171 ;  /* 0x00000012c0ab7c23 */ /* 0x000fe200080008ab */
[----:B------:R-:W-:Y:S01]  /*2dd0*/  @!P5 FMUL R168, R168, 0.5 ;  /* 0x3f000000a8a8d820 */ /* 0x000fe20000400000 */
[----:B-1----:R-:W-:-:S03]  /*2de0*/  @!P2 FMUL R142, R142, R142 ;  /* 0x0000008e8e8ea220 */ /* 0x002fc60000400000 */
[----:B------:R-:W-:Y:S01]  /*2df0*/  FSETP.GEU.AND P2, PT, R171, -126, PT ;  /* 0xc2fc0000ab00780b */ /* 0x000fe20003f4e000 */
[----:B------:R-:W-:Y:S01]  /*2e00*/  @!P3 FMUL R93, R93, 0.5 ;  /* 0x3f0000005d5db820 */ /* 0x000fe20000400000 */
[----:B------:R-:W-:Y:S01]  /*2e10*/  @!P6 FMUL R94, R94, 0.5 ;  /* 0x3f0000005e5ee820 */ /* 0x000fe20000400000 */
[----:B------:R-:W1:Y:S02]  /*2e20*/  MUFU.EX2 R168, R168 ;  /* 0x000000a800a87308 */ /* 0x000e640000000800 */
[----:B------:R-:W-:Y:S02]  /*2e30*/  @!P1 FMUL R12, R12, 0.5 ;  /* 0x3f0000000c0c9820 */ /* 0x000fe40000400000 */
[----:B------:R-:W-:-:S04]  /*2e40*/  @!P4 FMUL R146, R146, 0.5 ;  /* 0x3f0000009292c820 */ /* 0x000fc80000400000 */
[----:B------:R-:W3:Y:S02]  /*2e50*/  MUFU.EX2 R148, R93 ;  /* 0x0000005d00947308 */ /* 0x000ee40000000800 */
[----:B------:R-:W-:-:S06]  /*2e60*/  @!P2 FMUL R171, R171, 0.5 ;  /* 0x3f000000ababa820 */ /* 0x000fcc0000400000 */
[----:B------:R-:W4:Y:S01]  /*2e70*/  MUFU.EX2 R147, R94 ;  /* 0x0000005e00937308 */ /* 0x000f220000000800 */
[----:B------:R-:W-:-:S07]  /*2e80*/  FFMA R150, R190, UR18, -R19 ;  /* 0x00000012be967c23 */ /* 0x000fce0008000813 */
[----:B------:R5:W-:Y:S08]  /*2e90*/  MUFU.EX2 R89, R12 ;  /* 0x0000000c00597308 */ /* 0x000bf00000000800 */
[----:B------:R-:W4:Y:S01]  /*2ea0*/  MUFU.EX2 R146, R146 ;  /* 0x0000009200927308 */ /* 0x000f220000000800 */
[----:B-----5:R-:W5:Y:S01]  /*2eb0*/  LDL.128 R12, [R1+0xd0] ;  /* 0x0000d000010c7983 */ /* 0x020f620000100c00 */
[----:B------:R-:W-:Y:S01]  /*2ec0*/  FFMA R92, R92, UR18, -R5 ;  /* 0x000000125c5c7c23 */ /* 0x000fe20008000805 */
[----:B-1----:R-:W-:-:S05]  /*2ed0*/  @!P5 FMUL R168, R168, R168 ;  /* 0x000000a8a8a8d220 */ /* 0x002fca0000400000 */
[----:B------:R1:W1:Y:S01]  /*2ee0*/  MUFU.EX2 R98, R171 ;  /* 0x000000ab00627308 */ /* 0x0002620000000800 */
[----:B---3--:R-:W-:Y:S01]  /*2ef0*/  @!P3 FMUL R148, R148, R148 ;  /* 0x000000949494b220 */ /* 0x008fe20000400000 */
[----:B------:R-:W-:Y:S01]  /*2f00*/  FSETP.GEU.AND P5, PT, R150, -126, PT ;  /* 0xc2fc00009600780b */ /* 0x000fe20003fae000 */
[----:B----4-:R-:W-:Y:S01]  /*2f10*/  @!P6 FMUL R147, R147, R147 ;  /* 0x000000939393e220 */ /* 0x010fe20000400000 */
[----:B-1----:R-:W-:Y:S01]  /*2f20*/  FFMA R171, R91, UR18, -R6 ;  /* 0x000000125bab7c23 */ /* 0x002fe20008000806 */
[----:B------:R-:W-:Y:S01]  /*2f30*/  FFMA R4, R3, UR18, -R4 ;  /* 0x0000001203047c23 */ /* 0x000fe20008000804 */
[----:B------:R-:W-:-:S03]  /*2f40*/  FSETP.GEU.AND P6, PT, R92, -126, PT ;  /* 0xc2fc00005c00780b */ /* 0x000fc60003fce000 */
[----:B------:R-:W-:Y:S01]  /*2f50*/  FSETP.GEU.AND P3, PT, R171, -126, PT ;  /* 0xc2fc0000ab00780b */ /* 0x000fe20003f6e000 */
[----:B------:R-:W-:Y:S01]  /*2f60*/  @!P4 FMUL R146, R146, R146 ;  /* 0x000000929292c220 */ /* 0x000fe20000400000 */
[----:B------:R-:W-:Y:S01]  /*2f70*/  FSETP.GEU.AND P4, PT, R4, -126, PT ;  /* 0xc2fc00000400780b */ /* 0x000fe20003f8e000 */
[----:B------:R-:W-:Y:S02]  /*2f80*/  ULOP3.LUT UR20, UR37, 0x1, URZ, 0xc, !UPT ;  /* 0x0000000125147892 */ /* 0x000fe4000f8e0c3f */
[----:B------:R-:W-:Y:S01]  /*2f90*/  USHF.L.U32 UR14, UR36, 0x1, URZ ;  /* 0x00000001240e7899 */ /* 0x000fe2000800063f */
[----:B------:R-:W-:Y:S01]  /*2fa0*/  FFMA R169, R204, UR18, -R17 ;  /* 0x00000012cca97c23 */ /* 0x000fe20008000811 */
[----:B------:R-:W-:Y:S02]  /*2fb0*/  @!P5 FMUL R150, R150, 0.5 ;  /* 0x3f0000009696d820 */ /* 0x000fe40000400000 */
[----:B------:R-:W-:Y:S01]  /*2fc0*/  ULOP3.LUT UR14, UR14, 0xfffffffe, UR20, 0xe2, !UPT ;  /* 0xfffffffe0e0e7892 */ /* 0x000fe2000f8ee214 */
[----:B------:R-:W-:-:S03]  /*2fd0*/  @!P6 FMUL R92, R92, 0.5 ;  /* 0x3f0000005c5ce820 */ /* 0x000fc60000400000 */
[----:B------:R-:W-:Y:S01]  /*2fe0*/  @!P3 FMUL R171, R171, 0.5 ;  /* 0x3f000000ababb820 */ /* 0x000fe20000400000 */
[----:B------:R-:W-:Y:S01]  /*2ff0*/  @!P2 FMUL R98, R98, R98 ;  /* 0x000000626262a220 */ /* 0x000fe20000400000 */
[----:B------:R-:W-:Y:S01]  /*3000*/  FSETP.GEU.AND P2, PT, R169, -126, PT ;  /* 0xc2fc0000a900780b */ /* 0x000fe20003f4e000 */
[----:B------:R-:W-:Y:S01]  /*3010*/  FFMA R93, R96, UR18, -R7 ;  /* 0x00000012605d7c23 */ /* 0x000fe20008000807 */
[----:B------:R-:W-:Y:S01]  /*3020*/  ULEA UR16, UR14, UR12, 0x3 ;  /* 0x0000000c0e107291 */ /* 0x000fe2000f8e183f */
[----:B------:R-:W1:Y:S01]  /*3030*/  MUFU.EX2 R150, R150 ;  /* 0x0000009600967308 */ /* 0x000e620000000800 */
[----:B------:R-:W-:Y:S01]  /*3040*/  FFMA R191, R191, UR18, -R18 ;  /* 0x00000012bfbf7c23 */ /* 0x000fe20008000812 */
[----:B------:R-:W-:Y:S01]  /*3050*/  @!P4 FMUL R4, R4, 0.5 ;  /* 0x3f0000000404c820 */ /* 0x000fe20000400000 */
[----:B------:R-:W3:Y:S05]  /*3060*/  LDL.128 R16, [R1+0xe0] ;  /* 0x0000e00001107983 */ /* 0x000eea0000100c00 */
[----:B------:R-:W4:Y:S01]  /*3070*/  MUFU.EX2 R96, R92 ;  /* 0x0000005c00607308 */ /* 0x000f220000000800 */
[----:B------:R-:W-:Y:S01]  /*3080*/  F2FP.F16.F32.PACK_AB R130, R149, R90 ;  /* 0x0000005a9582723e */ /* 0x000fe200000000ff */
[----:B------:R-:W-:Y:S01]  /*3090*/  ULEA UR17, UR11, UR22, 0x8 ;  /* 0x000000160b117291 */ /* 0x000fe2000f8e403f */
[----:B------:R-:W-:-:S05]  /*30a0*/  F2FP.F16.F32.PACK_AB R131, R98, R151 ;  /* 0x000000976283723e */ /* 0x000fca00000000ff */
[----:B------:R-:W4:Y:S01]  /*30b0*/  MUFU.EX2 R171, R171 ;  /* 0x000000ab00ab7308 */ /* 0x000f220000000800 */
[----:B------:R-:W-:Y:S02]  /*30c0*/  F2FP.F16.F32.PACK_AB R128, R142, R107 ;  /* 0x0000006b8e80723e */ /* 0x000fe400000000ff */
[----:B------:R-:W-:-:S05]  /*30d0*/  F2FP.F16.F32.PACK_AB R129, R137, R136 ;  /* 0x000000888981723e */ /* 0x000fca00000000ff */
[----:B------:R1:W4:Y:S01]  /*30e0*/  MUFU.EX2 R91, R4 ;  /* 0x00000004005b7308 */ /* 0x0003220000000800 */
[----:B------:R-:W-:Y:S01]  /*30f0*/  @!P2 FMUL R169, R169, 0.5 ;  /* 0x3f000000a9a9a820 */ /* 0x000fe20000400000 */
[----:B------:R-:W-:Y:S01]  /*3100*/  FFMA R202, R202, UR18, -R9 ;  /* 0x00000012caca7c23 */ /* 0x000fe20008000809 */
[----:B------:R-:W-:Y:S01]  /*3110*/  FFMA R11, R194, UR18, -R11 ;  /* 0x00000012c20b7c23 */ /* 0x000fe2000800080b */
[----:B-1----:R-:W3:Y:S01]  /*3120*/  LDL.128 R4, [R1+0xf0] ;  /* 0x0000f00001047983 */ /* 0x002ee20000100c00 */
[----:B------:R-:W-:Y:S01]  /*3130*/  SYNCS.ARRIVE.TRANS64.A1T0 RZ, [UR16], RZ ;  /* 0x000000ffffff79a7 */ /* 0x000fe20008100010 */
[----:B------:R-:W-:Y:S01]  /*3140*/  WARPGROUP.ARRIVE ;  /* 0x00000000000079c5 */ /* 0x000fe20000000000 */
[----:B------:R-:W-:Y:S01]  /*3150*/  FFMA R170, R195, UR18, -R172 ;  /* 0x00000012c3aa7c23 */ /* 0x000fe200080008ac */
[----:B------:R-:W-:Y:S01]  /*3160*/  UMOV UR14, UR17 ;  /* 0x00000011000e7c82 */ /* 0x000fe20008000000 */
[----:B------:R-:W-:Y:S01]  /*3170*/  UMOV UR15, 0xc0000010 ;  /* 0xc0000010000f7882 */ /* 0x000fe20000000000 */
[----:B------:R-:W-:Y:S01]  /*3180*/  @!P1 FMUL R89, R89, R89 ;  /* 0x0000005959599220 */ /* 0x000fe20000400000 */
[----:B------:R-:W-:Y:S01]  /*3190*/  FSETP.GEU.AND P1, PT, R191, -126, PT ;  /* 0xc2fc0000bf00780b */ /* 0x000fe20003f2e000 */
[----:B------:R-:W-:Y:S01]  /*31a0*/  HGMMA.64x16x16.F32 R152, R128, gdesc[UR12].tnspB, R152, gsb0 ;  /* 0x4020000c80987df0 */ /* 0x000fe20008000898 */
[----:B------:R-:W1:Y:S01]  /*31b0*/  MUFU.EX2 R169, R169 ;  /* 0x000000a900a97308 */ /* 0x000e620000000800 */
[----:B------:R-:W-:Y:S01]  /*31c0*/  @!P5 FMUL R150, R150, R150 ;  /* 0x000000969696d220 */ /* 0x000fe20000400000 */
[----:B----4-:R-:W-:Y:S01]  /*31d0*/  @!P6 FMUL R96, R96, R96 ;  /* 0x000000606060e220 */ /* 0x010fe20000400000 */
[----:B------:R-:W-:Y:S01]  /*31e0*/  @!P3 FMUL R171, R171, R171 ;  /* 0x000000abababb220 */ /* 0x000fe20000400000 */
[----:B------:R-:W-:Y:S01]  /*31f0*/  FSETP.GEU.AND P5, PT, R202, -126, PT ;  /* 0xc2fc0000ca00780b */ /* 0x000fe20003fae000 */
[----:B------:R-:W-:Y:S01]  /*3200*/  FFMA R175, R210, UR18, -R175 ;  /* 0x00000012d2af7c23 */ /* 0x000fe200080008af */
[----:B------:R-:W-:Y:S01]  /*3210*/  FSETP.GEU.AND P6, PT, R11, -126, PT ;  /* 0xc2fc00000b00780b */ /* 0x000fe20003fce000 */
[----:B------:R-:W-:Y:S01]  /*3220*/  FFMA R177, R212, UR18, -R177 ;  /* 0x00000012d4b17c23 */ /* 0x000fe200080008b1 */
[----:B------:R-:W-:Y:S01]  /*3230*/  FSETP.GEU.AND P3, PT, R170, -126, PT ;  /* 0xc2fc0000aa00780b */ /* 0x000fe20003f6e000 */
[----:B------:R-:W-:Y:S01]  /*3240*/  FFMA R178, R203, UR18, -R178 ;  /* 0x00000012cbb27c23 */ /* 0x000fe200080008b2 */
[----:B------:R-:W-:Y:S01]  /*3250*/  FFMA R197, R197, UR18, -R8 ;  /* 0x00000012c5c57c23 */ /* 0x000fe20008000808 */
[----:B------:R-:W-:Y:S01]  /*3260*/  @!P1 FMUL R191, R191, 0.5 ;  /* 0x3f000000bfbf9820 */ /* 0x000fe20000400000 */
[----:B------:R-:W-:Y:S01]  /*3270*/  FFMA R207, R207, UR18, -R108 ;  /* 0x00000012cfcf7c23 */ /* 0x000fe2000800086c */
[----:B------:R-:W-:Y:S01]  /*3280*/  FFMA R92, R100, UR18, -R109 ;  /* 0x00000012645c7c23 */ /* 0x000fe2000800086d */
[----:B------:R-:W-:Y:S01]  /*3290*/  FFMA R209, R209, UR18, -R110 ;  /* 0x00000012d1d17c23 */ /* 0x000fe2000800086e */
[----:B------:R-:W4:Y:S01]  /*32a0*/  MUFU.EX2 R3, R191 ;  /* 0x000000bf00037308 */ /* 0x000f220000000800 */
[----:B------:R-:W-:Y:S01]  /*32b0*/  FFMA R10, R193, UR18, -R10 ;  /* 0x00000012c10a7c23 */ /* 0x000fe2000800080a */
[----:B------:R-:W-:Y:S01]  /*32c0*/  @!P5 FMUL R202, R202, 0.5 ;  /* 0x3f000000cacad820 */ /* 0x000fe20000400000 */
[----:B------:R-:W-:Y:S01]  /*32d0*/  @!P4 FMUL R91, R91, R91 ;  /* 0x0000005b5b5bc220 */ /* 0x000fe20000400000 */
[----:B------:R-:W-:Y:S01]  /*32e0*/  @!P6 FMUL R11, R11, 0.5 ;  /* 0x3f0000000b0be820 */ /* 0x000fe20000400000 */
[----:B------:R-:W-:Y:S01]  /*32f0*/  FFMA R173, R200, UR18, -R173 ;  /* 0x00000012c8ad7c23 */ /* 0x000fe200080008ad */
[----:B------:R-:W-:Y:S01]  /*3300*/  @!P3 FMUL R170, R170, 0.5 ;  /* 0x3f000000aaaab820 */ /* 0x000fe20000400000 */
[----:B-1----:R-:W-:Y:S01]  /*3310*/  @!P2 FMUL R169, R169, R169 ;  /* 0x000000a9a9a9a220 */ /* 0x002fe20000400000 */
[----:B------:R-:W-:Y:S01]  /*3320*/  FSETP.GEU.AND P2, PT, R93, -126, PT ;  /* 0xc2fc00005d00780b */ /* 0x000fe20003f4e000 */
[----:B------:R-:W1:Y:S01]  /*3330*/  MUFU.EX2 R202, R202 ;  /* 0x000000ca00ca7308 */ /* 0x000e620000000800 */
[----:B------:R-:W-:Y:S01]  /*3340*/  FFMA R95, R95, UR18, -R112 ;  /* 0x000000125f5f7c23 */ /* 0x000fe20008000870 */
[----:B------:R-:W-:Y:S01]  /*3350*/  FFMA R174, R201, UR18, -R174 ;  /* 0x00000012c9ae7c23 */ /* 0x000fe200080008ae */
[----:B------:R-:W-:Y:S01]  /*3360*/  FFMA R176, R205, UR18, -R176 ;  /* 0x00000012cdb07c23 */ /* 0x000fe200080008b0 */
[----:B------:R-:W-:Y:S01]  /*3370*/  FFMA R179, R208, UR18, -R179 ;  /* 0x00000012d0b37c23 */ /* 0x000fe200080008b3 */
[----:B------:R-:W-:Y:S01]  /*3380*/  FFMA R118, R127, UR18, -R118 ;  /* 0x000000127f767c23 */ /* 0x000fe20008000876 */
[----:B------:R-:W-:Y:S01]  /*3390*/  FFMA R119, R218, UR18, -R119 ;  /* 0x00000012da777c23 */ /* 0x000fe20008000877 */
[----:B------:R-:W-:Y:S01]  /*33a0*/  FFMA R120, R133, UR18, -R120 ;  /* 0x0000001285787c23 */ /* 0x000fe20008000878 */
[----:B------:R-:W1:Y:S01]  /*33b0*/  MUFU.EX2 R11, R11 ;  /* 0x0000000b000b7308 */ /* 0x000e620000000800 */
[----:B------:R-:W-:Y:S01]  /*33c0*/  FFMA R121, R132, UR18, -R121 ;  /* 0x0000001284797c23 */ /* 0x000fe20008000879 */
[----:B------:R-:W-:Y:S01]  /*33d0*/  FFMA R122, R135, UR18, -R122 ;  /* 0x00000012877a7c23 */ /* 0x000fe2000800087a */
[----:B------:R-:W-:Y:S01]  /*33e0*/  FFMA R123, R134, UR18, -R123 ;  /* 0x00000012867b7c23 */ /* 0x000fe2000800087b */
[----:B------:R-:W-:-:S04]  /*33f0*/  ULDC UR16, c[0x0][0xa00] ;  /* 0x0002800000107ab9 */ /* 0x000fc80000000800 */
[----:B------:R-:W1:Y:S01]  /*3400*/  MUFU.EX2 R170, R170 ;  /* 0x000000aa00aa7308 */ /* 0x000e620000000800 */
[----:B------:R-:W-:Y:S01]  /*3410*/  @!P2 FMUL R93, R93, 0.5 ;  /* 0x3f0000005d5da820 */ /* 0x000fe20000400000 */
[----:B----4-:R-:W-:Y:S01]  /*3420*/  @!P1 FMUL R3, R3, R3 ;  /* 0x0000000303039220 */ /* 0x010fe20000400000 */
[----:B-1----:R-:W-:Y:S01]  /*3430*/  @!P5 FMUL R202, R202, R202 ;  /* 0x000000cacacad220 */ /* 0x002fe20000400000 */
[----:B------:R-:W-:Y:S01]  /*3440*/  F2FP.F16.F32.PACK_AB R108, R168, R89 ;  /* 0x00000059a86c723e */ /* 0x000fe200000000ff */
[----:B------:R-:W-:Y:S01]  /*3450*/  UIADD3 UR14, UR17, 0x20, URZ ;  /* 0x00000020110e7890 */ /* 0x000fe2000fffe03f */
[----:B------:R-:W-:Y:S02]  /*3460*/  F2FP.F16.F32.PACK_AB R109, R147, R146 ;  /* 0x00000092936d723e */ /* 0x000fe400000000ff */
[----:B------:R1:W4:Y:S01]  /*3470*/  MUFU.EX2 R8, R93 ;  /* 0x0000005d00087308 */ /* 0x0003220000000800 */
[----:B------:R-:W-:Y:S01]  /*3480*/  @!P6 FMUL R11, R11, R11 ;  /* 0x0000000b0b0be220 */ /* 0x000fe20000400000 */
[----:B------:R-:W-:-:S02]  /*3490*/  F2FP.F16.F32.PACK_AB R110, R169, R148 ;  /* 0x00000094a96e723e */ /* 0x000fc400000000ff */
[----:B------:R-:W-:Y:S02]  /*34a0*/  FSETP.GEU.AND P5, PT, R175, -126, PT ;  /* 0xc2fc0000af00780b */ /* 0x000fe40003fae000 */
[----:B------:R-:W-:Y:S01]  /*34b0*/  FSETP.GEU.AND P6, PT, R177, -126, PT ;  /* 0xc2fc0000b100780b */ /* 0x000fe20003fce000 */
[----:B-1----:R-:W-:Y:S01]  /*34c0*/  FFMA R93, R102, UR18, -R111 ;  /* 0x00000012665d7c23 */ /* 0x002fe2000800086f */
[----:B------:R-:W-:Y:S01]  /*34d0*/  @!P3 FMUL R170, R170, R170 ;  /* 0x000000aaaaaab220 */ /* 0x000fe20000400000 */
[----:B------:R-:W-:Y:S02]  /*34e0*/  F2FP.F16.F32.PACK_AB R111, R150, R3 ;  /* 0x00000003966f723e */ /* 0x000fe400000000ff */
[----:B------:R-:W-:Y:S01]  /*34f0*/  FSETP.GEU.AND P3, PT, R178, -126, PT ;  /* 0xc2fc0000b200780b */ /* 0x000fe20003f6e000 */
[----:B------:R-:W-:Y:S02]  /*3500*/  WARPGROUP.DEPBAR.LE gsb0, 0x0 ;  /* 0x00008000000079c5 */ /* 0x000fe40000010000 */
[----:B------:R-:W-:Y:S01]  /*3510*/  WARPGROUP.ARRIVE ;  /* 0x00000000000079c5 */ /* 0x000fe20000000000 */
[----:B------:R-:W-:Y:S01]  /*3520*/  UMOV UR15, 0xc0000010 ;  /* 0xc0000010000f7882 */ /* 0x000fe20000000000 */
[----:B------:R-:W-:-:S04]  /*3530*/  FSETP.GEU.AND P4, PT, R10, -126, PT ;  /* 0xc2fc00000a00780b */ /* 0x000fc80003f8e000 */
[----:B------:R-:W-:Y:S01]  /*3540*/  HGMMA.64x16x16.F32 R152, R108, gdesc[UR12].tnspB, R152, gsb0 ;  /* 0x4020000c6c987df0 */ /* 0x000fe20008000898 */
[----:B------:R-:W-:Y:S01]  /*3550*/  FSETP.GEU.AND P1, PT, R197, -126, PT ;  /* 0xc2fc0000c500780b */ /* 0x000fe20003f2e000 */
[----:B------:R-:W-:Y:S01]  /*3560*/  @!P5 FMUL R175, R175, 0.5 ;  /* 0x3f000000afafd820 */ /* 0x000fe20000400000 */
[----:B------:R-:W-:Y:S01]  /*3570*/  @!P6 FMUL R177, R177, 0.5 ;  /* 0x3f000000b1b1e820 */ /* 0x000fe20000400000 */
[----:B------:R-:W-:Y:S02]  /*3580*/  @!P3 FMUL R178, R178, 0.5 ;  /* 0x3f000000b2b2b820 */ /* 0x000fe40000400000 */
[----:B------:R-:W1:Y:S08]  /*3590*/  MUFU.EX2 R129, R175 ;  /* 0x000000af00817308 */ /* 0x000e700000000800 */
[----:B------:R-:W1:Y:S08]  /*35a0*/  MUFU.EX2 R131, R177 ;  /* 0x000000b100837308 */ /* 0x000e700000000800 */
[----:B------:R-:W2:Y:S01]  /*35b0*/  MUFU.EX2 R100, R178 ;  /* 0x000000b200647308 */ /* 0x000ea20000000800 */
[----:B------:R-:W-:Y:S01]  /*35c0*/  @!P4 FMUL R10, R10, 0.5 ;  /* 0x3f0000000a0ac820 */ /* 0x000fe20000400000 */
[----:B------:R-:W-:Y:S01]  /*35d0*/  @!P1 FMUL R197, R197, 0.5 ;  /* 0x3f000000c5c59820 */ /* 0x000fe20000400000 */
[----:B----4-:R-:W-:Y:S01]  /*35e0*/  @!P2 FMUL R8, R8, R8 ;  /* 0x000000080808a220 */ /* 0x010fe20000400000 */
[----:B------:R-:W-:-:S04]  /*35f0*/  FSETP.GEU.AND P2, PT, R173, -126, PT ;  /* 0xc2fc0000ad00780b */ /* 0x000fc80003f4e000 */
[----:B------:R-:W4:Y:S01]  /*3600*/  MUFU.EX2 R9, R197 ;  /* 0x000000c500097308 */ /* 0x000f220000000800 */
[----:B-1----:R-:W-:Y:S01]  /*3610*/  @!P5 FMUL R129, R129, R129 ;  /* 0x000000818181d220 */ /* 0x002fe20000400000 */
[----:B------:R-:W-:Y:S01]  /*3620*/  @!P6 FMUL R131, R131, R131 ;  /* 0x000000838383e220 */ /* 0x000fe20000400000 */
[----:B------:R-:W-:-:S05]  /*3630*/  FSETP.GEU.AND P5, PT, R92, -126, PT ;  /* 0xc2fc00005c00780b */ /* 0x000fca0003fae000 */
[----:B------:R-:W1:Y:S01]  /*3640*/  MUFU.EX2 R10, R10 ;  /* 0x0000000a000a7308 */ /* 0x000e620000000800 */
[----:B--2---:R-:W-:Y:S01]  /*3650*/  @!P3 FMUL R100, R100, R100 ;  /* 0x000000646464b220 */ /* 0x004fe20000400000 */
[----:B------:R-:W-:Y:S02]  /*3660*/  FSETP.GEU.AND P6, PT, R93, -126, PT ;  /* 0xc2fc00005d00780b */ /* 0x000fe40003fce000 */
[----:B------:R-:W-:Y:S01]  /*3670*/  FSETP.GEU.AND P3, PT, R95, -126, PT ;  /* 0xc2fc00005f00780b */ /* 0x000fe20003f6e000 */
[----:B------:R-:W-:-:S03]  /*3680*/  @!P2 FMUL R173, R173, 0.5 ;  /* 0x3f000000adada820 */ /* 0x000fc60000400000 */
[----:B------:R-:W-:Y:S01]  /*3690*/  @!P5 FMUL R92, R92, 0.5 ;  /* 0x3f0000005c5cd820 */ /* 0x000fe20000400000 */
[----:B----4-:R-:W-:Y:S01]  /*36a0*/  @!P1 FMUL R9, R9, R9 ;  /* 0x0000000909099220 */ /* 0x010fe20000400000 */
[----:B------:R-:W-:Y:S01]  /*36b0*/  FSETP.GEU.AND P1, PT, R174, -126, PT ;  /* 0xc2fc0000ae00780b */ /* 0x000fe20003f2e000 */
[----:B------:R-:W2:Y:S01]  /*36c0*/  MUFU.EX2 R173, R173 ;  /* 0x000000ad00ad7308 */ /* 0x000ea20000000800 */
[----:B------:R-:W-:-:S03]  /*36d0*/  WARPGROUP.DEPBAR.LE gsb0, 0x0 ;  /* 0x00008000000079c5 */ /* 0x000fc60000010000 */
[----:B------:R-:W-:Y:S01]  /*36e0*/  @!P6 FMUL R93, R93, 0.5 ;  /* 0x3f0000005d5de820 */ /* 0x000fe20000400000 */
[----:B-1----:R-:W-:Y:S01]  /*36f0*/  @!P4 FMUL R10, R10, R10 ;  /* 0x0000000a0a0ac220 */ /* 0x002fe20000400000 */
[----:B------:R-:W-:Y:S01]  /*3700*/  @!P3 FMUL R95, R95, 0.5 ;  /* 0x3f0000005f5fb820 */ /* 0x000fe20000400000 */
[----:B------:R-:W-:Y:S01]  /*3710*/  FFMA R112, R97, UR18, -R114 ;  /* 0x0000001261707c23 */ /* 0x000fe20008000872 */
[----:B------:R1:W-:Y:S01]  /*3720*/  MUFU.EX2 R109, R92 ;  /* 0x0000005c006d7308 */ /* 0x0003e20000000800 */
[----:B------:R-:W-:Y:S01]  /*3730*/  F2FP.F16.F32.PACK_AB R94, R202, R9 ;  /* 0x00000009ca5e723e */ /* 0x000fe200000000ff */
[----:B------:R-:W-:-:S06]  /*3740*/  UIADD3 UR14, UR17, 0x40, URZ ;  /* 0x00000040110e7890 */ /* 0x000fcc000fffe03f */
[----:B------:R4:W-:Y:S01]  /*3750*/  MUFU.EX2 R111, R93 ;  /* 0x0000005d006f7308 */ /* 0x0009e20000000800 */
[----:B-1----:R-:W-:-:S07]  /*3760*/  F2FP.F16.F32.PACK_AB R92, R96, R91 ;  /* 0x0000005b605c723e */ /* 0x002fce00000000ff */
[----:B------:R1:W-:Y:S01]  /*3770*/  MUFU.EX2 R97, R95 ;  /* 0x0000005f00617308 */ /* 0x0003e20000000800 */
[----:B----4-:R-:W-:Y:S02]  /*3780*/  F2FP.F16.F32.PACK_AB R93, R8, R171 ;  /* 0x000000ab085d723e */ /* 0x010fe400000000ff */
[----:B-1----:R-:W-:-:S04]  /*3790*/  F2FP.F16.F32.PACK_AB R95, R11, R10 ;  /* 0x0000000a0b5f723e */ /* 0x002fc800000000ff */
[----:B------:R-:W-:Y:S01]  /*37a0*/  WARPGROUP.ARRIVE ;  /* 0x00000000000079c5 */ /* 0x000fe20000000000 */
[----:B------:R-:W-:Y:S01]  /*37b0*/  @!P1 FMUL R174, R174, 0.5 ;  /* 0x3f000000aeae9820 */ /* 0x000fe20000400000 */
[----:B------:R-:W-:Y:S01]  /*37c0*/  UMOV UR15, 0xc0000010 ;  /* 0xc0000010000f7882 */ /* 0x000fe20000000000 */
[----:B--2---:R-:W-:-:S03]  /*37d0*/  @!P2 FMUL R173, R173, R173 ;  /* 0x000000adadada220 */ /* 0x004fc60000400000 */
[----:B------:R-:W-:Y:S01]  /*37e0*/  HGMMA.64x16x16.F32 R152, R92, gdesc[UR12].tnspB, R152, gsb0 ;  /* 0x4020000c5c987df0 */ /* 0x000fe20008000898 */
[----:B------:R-:W1:Y:S01]  /*37f0*/  MUFU.EX2 R128, R174 ;  /* 0x000000ae00807308 */ /* 0x000e620000000800 */
[----:B------:R-:W-:Y:S02]  /*3800*/  FSETP.GEU.AND P4, PT, R176, -126, PT ;  /* 0xc2fc0000b000780b */ /* 0x000fe40003f8e000 */
[----:B------:R-:W-:-:S11]  /*3810*/  FSETP.GEU.AND P2, PT, R179, -126, PT ;  /* 0xc2fc0000b300780b */ /* 0x000fd60003f4e000 */
[----:B------:R-:W-:Y:S02]  /*3820*/  @!P4 FMUL R176, R176, 0.5 ;  /* 0x3f000000b0b0c820 */ /* 0x000fe40000400000 */
[----:B------:R-:W-:Y:S01]  /*3830*/  @!P2 FMUL R179, R179, 0.5 ;  /* 0x3f000000b3b3a820 */ /* 0x000fe20000400000 */
[----:B-1----:R-:W-:Y:S01]  /*3840*/  @!P1 FMUL R128, R128, R128 ;  /* 0x0000008080809220 */ /* 0x002fe20000400000 */
[C---:B------:R-:W-:Y:S01]  /*3850*/  FSETP.GEU.AND P1, PT, R207.reuse, -126, PT ;  /* 0xc2fc0000cf00780b */ /* 0x040fe20003f2e000 */
[----:B------:R-:W1:Y:S08]  /*3860*/  MUFU.EX2 R130, R176 ;  /* 0x000000b000827308 */ /* 0x000e700000000800 */
[----:B------:R-:W2:Y:S04]  /*3870*/  MUFU.EX2 R175, R179 ;  /* 0x000000b300af7308 */ /* 0x000ea80000000800 */
[----:B------:R-:W-:-:S04]  /*3880*/  @!P1 FMUL R207, R207, 0.5 ;  /* 0x3f000000cfcf9820 */ /* 0x000fc80000400000 */
[----:B------:R-:W4:Y:S01]  /*3890*/  MUFU.EX2 R102, R207 ;  /* 0x000000cf00667308 */ /* 0x000f220000000800 */
[----:B-1----:R-:W-:Y:S01]  /*38a0*/  @!P4 FMUL R130, R130, R130 ;  /* 0x000000828282c220 */ /* 0x002fe20000400000 */
[----:B------:R-:W-:Y:S01]  /*38b0*/  FSETP.GEU.AND P4, PT, R209, -126, PT ;  /* 0xc2fc0000d100780b */ /* 0x000fe20003f8e000 */
[----:B------:R-:W-:Y:S01]  /*38c0*/  UIADD3 UR14, UR17, 0x60, URZ ;  /* 0x00000060110e7890 */ /* 0x000fe2000fffe03f */
[----:B--2---:R-:W-:Y:S01]  /*38d0*/  @!P2 FMUL R175, R175, R175 ;  /* 0x000000afafafa220 */ /* 0x004fe20000400000 */
[----:B------:R-:W-:Y:S02]  /*38e0*/  WARPGROUP.DEPBAR.LE gsb0, 0x0 ;  /* 0x00008000000079c5 */ /* 0x000fe40000010000 */
[----:B------:R-:W-:Y:S02]  /*38f0*/  F2FP.F16.F32.PACK_AB R92, R173, R170 ;  /* 0x000000aaad5c723e */ /* 0x000fe400000000ff */
[----:B------:R-:W-:Y:S02]  /*3900*/  F2FP.F16.F32.PACK_AB R93, R129, R128 ;  /* 0x00000080815d723e */ /* 0x000fe400000000ff */
[----:B------:R-:W-:-:S02]  /*3910*/  F2FP.F16.F32.PACK_AB R94, R131, R130 ;  /* 0x00000082835e723e */ /* 0x000fc400000000ff */
[----:B------:R-:W-:Y:S01]  /*3920*/  F2FP.F16.F32.PACK_AB R95, R175, R100 ;  /* 0x00000064af5f723e */ /* 0x000fe200000000ff */
[----:B------:R-:W-:-:S03]  /*3930*/  FFMA R110, R126, UR18, -R113 ;  /* 0x000000127e6e7c23 */ /* 0x000fc60008000871 */
[----:B------:R-:W-:Y:S01]  /*3940*/  WARPGROUP.ARRIVE ;  /* 0x00000000000079c5 */ /* 0x000fe20000000000 */
[----:B------:R-:W-:Y:S01]  /*3950*/  FFMA R113, R214, UR18, -R115 ;  /* 0x00000012d6717c23 */ /* 0x000fe20008000873 */
[----:B------:R-:W-:Y:S01]  /*3960*/  UMOV UR15, 0xc0000010 ;  /* 0xc0000010000f7882 */ /* 0x000fe20000000000 */
[----:B----4-:R-:W-:Y:S01]  /*3970*/  @!P1 FMUL R102, R102, R102 ;  /* 0x0000006666669220 */ /* 0x010fe20000400000 */
[----:B------:R-:W-:Y:S02]  /*3980*/  @!P5 FMUL R109, R109, R109 ;  /* 0x0000006d6d6dd220 */ /* 0x000fe40000400000 */
[----:B------:R-:W-:Y:S01]  /*3990*/  HGMMA.64x16x16.F32 R152, R92, gdesc[UR12].tnspB, R152, gsb0 ;  /* 0x4020000c5c987df0 */ /* 0x000fe20008000898 */
[----:B------:R-:W-:Y:S01]  /*39a0*/  FSETP.GEU.AND P2, PT, R110, -126, PT ;  /* 0xc2fc00006e00780b */ /* 0x000fe20003f4e000 */
[----:B------:R-:W-:Y:S01]  /*39b0*/  @!P4 FMUL R209, R209, 0.5 ;  /* 0x3f000000d1d1c820 */ /* 0x000fe20000400000 */
[----:B------:R-:W-:Y:S02]  /*39c0*/  FSETP.GEU.AND P1, PT, R112, -126, PT ;  /* 0xc2fc00007000780b */ /* 0x000fe40003f2e000 */
[----:B------:R-:W-:Y:S01]  /*39d0*/  FSETP.GEU.AND P5, PT, R113, -126, PT ;  /* 0xc2fc00007100780b */ /* 0x000fe20003fae000 */
[----:B------:R-:W1:Y:S01]  /*39e0*/  MUFU.EX2 R108, R209 ;  /* 0x000000d1006c7308 */ /* 0x000e620000000800 */
[----:B------:R-:W-:Y:S01]  /*39f0*/  FFMA R114, R125, UR18, -R116 ;  /* 0x000000127d727c23 */ /* 0x000fe20008000874 */
[----:B------:R-:W-:-:S06]  /*3a00*/  FFMA R115, R216, UR18, -R117 ;  /* 0x00000012d8737c23 */ /* 0x000fcc0008000875 */
[----:B------:R-:W-:Y:S02]  /*3a10*/  @!P2 FMUL R110, R110, 0.5 ;  /* 0x3f0000006e6ea820 */ /* 0x000fe40000400000 */
[----:B------:R-:W-:Y:S02]  /*3a20*/  @!P1 FMUL R112, R112, 0.5 ;  /* 0x3f00000070709820 */ /* 0x000fe40000400000 */
[----:B------:R-:W-:Y:S02]  /*3a30*/  @!P5 FMUL R113, R113, 0.5 ;  /* 0x3f0000007171d820 */ /* 0x000fe40000400000 */
[----:B------:R-:W2:Y:S01]  /*3a40*/  MUFU.EX2 R110, R110 ;  /* 0x0000006e006e7308 */ /* 0x000ea20000000800 */
[----:B------:R-:W-:Y:S01]  /*3a50*/  @!P6 FMUL R111, R111, R111 ;  /* 0x0000006f6f6fe220 */ /* 0x000fe20000400000 */
[----:B------:R-:W-:Y:S01]  /*3a60*/  FSETP.GEU.AND P6, PT, R115, -126, PT ;  /* 0xc2fc00007300780b */ /* 0x000fe20003fce000 */
[----:B-1----:R-:W-:Y:S01]  /*3a70*/  @!P4 FMUL R108, R108, R108 ;  /* 0x0000006c6c6cc220 */ /* 0x002fe20000400000 */
[----:B------:R-:W-:-:S04]  /*3a80*/  FSETP.GEU.AND P4, PT, R114, -126, PT ;  /* 0xc2fc00007200780b */ /* 0x000fc80003f8e000 */
[----:B------:R-:W1:Y:S08]  /*3a90*/  MUFU.EX2 R112, R112 ;  /* 0x0000007000707308 */ /* 0x000e700000000800 */
[----:B------:R-:W4:Y:S01]  /*3aa0*/  MUFU.EX2 R113, R113 ;  /* 0x0000007100717308 */ /* 0x000f220000000800 */
[----:B------:R-:W-:Y:S01]  /*3ab0*/  @!P3 FMUL R97, R97, R97 ;  /* 0x000000616161b220 */ /* 0x000fe20000400000 */
[----:B------:R-:W-:Y:S01]  /*3ac0*/  @!P4 FMUL R114, R114, 0.5 ;  /* 0x3f0000007272c820 */ /* 0x000fe20000400000 */
[----:B--2---:R-:W-:Y:S01]  /*3ad0*/  @!P2 FMUL R110, R110, R110 ;  /* 0x0000006e6e6ea220 */ /* 0x004fe20000400000 */
[----:B------:R-:W-:Y:S01]  /*3ae0*/  @!P6 FMUL R115, R115, 0.5 ;  /* 0x3f0000007373e820 */ /* 0x000fe20000400000 */
[----:B-1----:R-:W-:Y:S01]  /*3af0*/  @!P1 FMUL R112, R112, R112 ;  /* 0x0000007070709220 */ /* 0x002fe20000400000 */
[----:B------:R-:W-:-:S02]  /*3b00*/  WARPGROUP.DEPBAR.LE gsb0, 0x0 ;  /* 0x00008000000079c5 */ /* 0x000fc40000010000 */
[----:B------:R-:W-:Y:S01]  /*3b10*/  F2FP.F16.F32.PACK_AB R92, R109, R102 ;  /* 0x000000666d5c723e */ /* 0x000fe200000000ff */
[----:B----4-:R-:W-:Y:S01]  /*3b20*/  @!P5 FMUL R113, R113, R113 ;  /* 0x000000717171d220 */ /* 0x010fe20000400000 */
[----:B------:R-:W-:Y:S01]  /*3b30*/  F2FP.F16.F32.PACK_AB R93, R111, R108 ;  /* 0x0000006c6f5d723e */ /* 0x000fe200000000ff */
[----:B------:R-:W1:Y:S01]  /*3b40*/  MUFU.EX2 R114, R114 ;  /* 0x0000007200727308 */ /* 0x000e620000000800 */
[----:B------:R-:W-:Y:S01]  /*3b50*/  F2FP.F16.F32.PACK_AB R94, R110, R97 ;  /* 0x000000616e5e723e */ /* 0x000fe200000000ff */
[----:B------:R-:W-:Y:S01]  /*3b60*/  UIADD3 UR14, UR17, 0x80, URZ ;  /* 0x00000080110e7890 */ /* 0x000fe2000fffe03f */
[----:B------:R-:W-:Y:S02]  /*3b70*/  F2FP.F16.F32.PACK_AB R95, R113, R112 ;  /* 0x00000070715f723e */ /* 0x000fe400000000ff */
[----:B------:R-:W-:Y:S02]  /*3b80*/  FSETP.GEU.AND P3, PT, R118, -126, PT ;  /* 0xc2fc00007600780b */ /* 0x000fe40003f6e000 */
[----:B------:R-:W-:Y:S01]  /*3b90*/  FSETP.GEU.AND P2, PT, R119, -126, PT ;  /* 0xc2fc00007700780b */ /* 0x000fe20003f4e000 */
[----:B------:R-:W2:Y:S01]  /*3ba0*/  MUFU.EX2 R115, R115 ;  /* 0x0000007300737308 */ /* 0x000ea20000000800 */
[----:B------:R-:W-:Y:S01]  /*3bb0*/  WARPGROUP.ARRIVE ;  /* 0x00000000000079c5 */ /* 0x000fe20000000000 */
[----:B------:R-:W-:Y:S01]  /*3bc0*/  UMOV UR15, 0xc0000010 ;  /* 0xc0000010000f7882 */ /* 0x000fe20000000000 */
[----:B------:R-:W-:Y:S01]  /*3bd0*/  FFMA R99, R99, UR18, -R20 ;  /* 0x0000001263637c23 */ /* 0x000fe20008000814 */
[----:B------:R-:W-:-:S03]  /*3be0*/  FFMA R104, R104, UR18, -R21 ;  /* 0x0000001268687c23 */ /* 0x000fc60008000815 */
[----:B------:R-:W-:Y:S01]  /*3bf0*/  HGMMA.64x16x16.F32 R152, R92, gdesc[UR12].tnspB, R152, gsb0 ;  /* 0x4020000c5c987df0 */ /* 0x000fe20008000898 */
[----:B------:R-:W-:Y:S01]  /*3c00*/  FFMA R101, R101, UR18, -R22 ;  /* 0x0000001265657c23 */ /* 0x000fe20008000816 */
[----:B------:R-:W-:Y:S01]  /*3c10*/  FFMA R106, R106, UR18, -R23 ;  /* 0x000000126a6a7c23 */ /* 0x000fe20008000817 */
[----:B------:R-:W-:Y:S02]  /*3c20*/  @!P3 FMUL R118, R118, 0.5 ;  /* 0x3f0000007676b820 */ /* 0x000fe40000400000 */
[----:B------:R-:W-:Y:S01]  /*3c30*/  @!P2 FMUL R119, R119, 0.5 ;  /* 0x3f0000007777a820 */ /* 0x000fe20000400000 */
[----:B------:R-:W-:Y:S01]  /*3c40*/  FSETP.GEU.AND P1, PT, R99, -126, PT ;  /* 0xc2fc00006300780b */ /* 0x000fe20003f2e000 */
[----:B-1----:R-:W-:Y:S01]  /*3c50*/  @!P4 FMUL R114, R114, R114 ;  /* 0x000000727272c220 */ /* 0x002fe20000400000 */
[----:B------:R-:W-:Y:S01]  /*3c60*/  FSETP.GEU.AND P5, PT, R104, -126, PT ;  /* 0xc2fc00006800780b */ /* 0x000fe20003fae000 */
[----:B------:R-:W1:Y:S01]  /*3c70*/  MUFU.EX2 R20, R118 ;  /* 0x0000007600147308 */ /* 0x000e620000000800 */
[----:B--2---:R-:W-:Y:S01]  /*3c80*/  @!P6 FMUL R115, R115, R115 ;  /* 0x000000737373e220 */ /* 0x004fe20000400000 */
[----:B------:R-:W-:-:S02]  /*3c90*/  FSETP.GEU.AND P4, PT, R101, -126, PT ;  /* 0xc2fc00006500780b */ /* 0x000fc40003f8e000 */
[----:B------:R-:W-:-:S04]  /*3ca0*/  FSETP.GEU.AND P6, PT, R106, -126, PT ;  /* 0xc2fc00006a00780b */ /* 0x000fc80003fce000 */
[----:B------:R-:W2:Y:S02]  /*3cb0*/  MUFU.EX2 R21, R119 ;  /* 0x0000007700157308 */ /* 0x000ea40000000800 */
[----:B------:R-:W-:Y:S02]  /*3cc0*/  @!P1 FMUL R99, R99, 0.5 ;  /* 0x3f00000063639820 */ /* 0x000fe40000400000 */
[----:B------:R-:W-:-:S03]  /*3cd0*/  @!P5 FMUL R104, R104, 0.5 ;  /* 0x3f0000006868d820 */ /* 0x000fc60000400000 */
[----:B------:R-:W-:Y:S02]  /*3ce0*/  @!P4 FMUL R101, R101, 0.5 ;  /* 0x3f0000006565c820 */ /* 0x000fe40000400000 */
[----:B------:R-:W-:Y:S01]  /*3cf0*/  @!P6 FMUL R106, R106, 0.5 ;  /* 0x3f0000006a6ae820 */ /* 0x000fe20000400000 */
[----:B------:R-:W4:Y:S01]  /*3d00*/  MUFU.EX2 R22, R99 ;  /* 0x0000006300167308 */ /* 0x000f220000000800 */
[----:B-1----:R-:W-:Y:S01]  /*3d10*/  @!P3 FMUL R20, R20, R20 ;  /* 0x000000141414b220 */ /* 0x002fe20000400000 */
[----:B------:R-:W-:Y:S01]  /*3d20*/  FSETP.GEU.AND P3, PT, R120, -126, PT ;  /* 0xc2fc00007800780b */ /* 0x000fe20003f6e000 */
[----:B--2---:R-:W-:-:S05]  /*3d30*/  @!P2 FMUL R21, R21, R21 ;  /* 0x000000151515a220 */ /* 0x004fca0000400000 */
[----:B------:R-:W1:Y:S01]  /*3d40*/  MUFU.EX2 R23, R104 ;  /* 0x0000006800177308 */ /* 0x000e620000000800 */
[----:B------:R-:W-:-:S07]  /*3d50*/  FSETP.GEU.AND P2, PT, R121, -126, PT ;  /* 0xc2fc00007900780b */ /* 0x000fce0003f4e000 */
[----:B------:R-:W2:Y:S08]  /*3d60*/  MUFU.EX2 R99, R101 ;  /* 0x0000006500637308 */ /* 0x000eb00000000800 */
[----:B------:R-:W3:Y:S01]  /*3d70*/  MUFU.EX2 R104, R106 ;  /* 0x0000006a00687308 */ /* 0x000ee20000000800 */
[----:B------:R-:W-:Y:S01]  /*3d80*/  @!P3 FMUL R120, R120, 0.5 ;  /* 0x3f0000007878b820 */ /* 0x000fe20000400000 */
[----:B------:R-:W-:Y:S01]  /*3d90*/  @!P2 FMUL R121, R121, 0.5 ;  /* 0x3f0000007979a820 */ /* 0x000fe20000400000 */
[----:B------:R-:W-:-:S02]  /*3da0*/  WARPGROUP.DEPBAR.LE gsb0, 0x0 ;  /* 0x00008000000079c5 */ /* 0x000fc40000010000 */
[----:B----4-:R-:W-:Y:S01]  /*3db0*/  @!P1 FMUL R22, R22, R22 ;  /* 0x0000001616169220 */ /* 0x010fe20000400000 */
[----:B-1----:R-:W-:Y:S01]  /*3dc0*/  @!P5 FMUL R23, R23, R23 ;  /* 0x000000171717d220 */ /* 0x002fe20000400000 */
[----:B------:R-:W-:Y:S01]  /*3dd0*/  IMAD.U32 R93, RZ, RZ, UR11 ;  /* 0x0000000bff5d7e24 */ /* 0x000fe2000f8e00ff */
[----:B------:R-:W1:Y:S01]  /*3de0*/  MUFU.EX2 R101, R120 ;  /* 0x0000007800657308 */ /* 0x000e620000000800 */
[----:B--2---:R-:W-:Y:S01]  /*3df0*/  @!P4 FMUL R99, R99, R99 ;  /* 0x000000636363c220 */ /* 0x004fe20000400000 */
[----:B-----5:R-:W-:Y:S01]  /*3e00*/  FFMA R13, R88, UR18, -R13 ;  /* 0x00000012580d7c23 */ /* 0x020fe2000800080d */
[----:B------:R-:W-:Y:S01]  /*3e10*/  IMAD R88, R93, 0x80, R182 ;  /* 0x000000805d587824 */ /* 0x000fe200078e02b6 */
[----:B------:R-:W-:-:S04]  /*3e20*/  F2FP.F16.F32.PACK_AB R92, R115, R114 ;  /* 0x00000072735c723e */ /* 0x000fc800000000ff */
[----:B------:R-:W2:Y:S01]  /*3e30*/  MUFU.EX2 R106, R121 ;  /* 0x00000079006a7308 */ /* 0x000ea20000000800 */
[----:B---3--:R-:W-:Y:S01]  /*3e40*/  @!P6 FMUL R104, R104, R104 ;  /* 0x000000686868e220 */ /* 0x008fe20000400000 */
[----:B------:R-:W-:Y:S01]  /*3e50*/  F2FP.F16.F32.PACK_AB R93, R21, R20 ;  /* 0x00000014155d723e */ /* 0x000fe200000000ff */
[----:B------:R-:W-:Y:S01]  /*3e60*/  UIADD3 UR14, UR17, 0xa0, URZ ;  /* 0x000000a0110e7890 */ /* 0x000fe2000fffe03f */
[----:B------:R-:W-:Y:S02]  /*3e70*/  F2FP.F16.F32.PACK_AB R94, R23, R22 ;  /* 0x00000016175e723e */ /* 0x000fe400000000ff */
[----:B------:R-:W-:-:S04]  /*3e80*/  F2FP.F16.F32.PACK_AB R95, R104, R99 ;  /* 0x00000063685f723e */ /* 0x000fc800000000ff */
[----:B------:R-:W-:Y:S01]  /*3e90*/  WARPGROUP.ARRIVE ;  /* 0x00000000000079c5 */ /* 0x000fe20000000000 */
[----:B------:R-:W-:Y:S01]  /*3ea0*/  UMOV UR15, 0xc0000010 ;  /* 0xc0000010000f7882 */ /* 0x000fe20000000000 */
[----:B------:R-:W-:Y:S01]  /*3eb0*/  FFMA R12, R103, UR18, -R12 ;  /* 0x00000012670c7c23 */ /* 0x000fe2000800080c */
[----:B------:R-:W-:Y:S01]  /*3ec0*/  FFMA R105, R105, UR18, -R14 ;  /* 0x0000001269697c23 */ /* 0x000fe2000800080e */
[----:B------:R-:W-:Y:S02]  /*3ed0*/  FFMA R124, R124, UR18, -R15 ;  /* 0x000000127c7c7c23 */ /* 0x000fe4000800080f */
[----:B------:R-:W-:Y:S01]  /*3ee0*/  HGMMA.64x16x16.F32 R152, R92, gdesc[UR12].tnspB, R152, gsb0 ;  /* 0x4020000c5c987df0 */ /* 0x000fe20008000898 */
[----:B-1----:R-:W-:Y:S01]  /*3ef0*/  @!P3 FMUL R101, R101, R101 ;  /* 0x000000656565b220 */ /* 0x002fe20000400000 */
[----:B--2---:R-:W-:Y:S01]  /*3f00*/  @!P2 FMUL R106, R106, R106 ;  /* 0x0000006a6a6aa220 */ /* 0x004fe20000400000 */
[----:B------:R-:W-:Y:S02]  /*3f10*/  FSETP.GEU.AND P1, PT, R122, -126, PT ;  /* 0xc2fc00007a00780b */ /* 0x000fe40003f2e000 */
[----:B------:R-:W-:-:S02]  /*3f20*/  FSETP.GEU.AND P5, PT, R123, -126, PT ;  /* 0xc2fc00007b00780b */ /* 0x000fc40003fae000 */
[----:B------:R-:W-:Y:S02]  /*3f30*/  FSETP.GEU.AND P4, PT, R12, -126, PT ;  /* 0xc2fc00000c00780b */ /* 0x000fe40003f8e000 */
[----:B------:R-:W-:Y:S02]  /*3f40*/  FSETP.GEU.AND P6, PT, R13, -126, PT ;  /* 0xc2fc00000d00780b */ /* 0x000fe40003fce000 */
[----:B------:R-:W-:Y:S02]  /*3f50*/  FSETP.GEU.AND P3, PT, R105, -126, PT ;  /* 0xc2fc00006900780b */ /* 0x000fe40003f6e000 */
[----:B------:R-:W-:-:S03]  /*3f60*/  FSETP.GEU.AND P2, PT, R124, -126, PT ;  /* 0xc2fc00007c00780b */ /* 0x000fc60003f4e000 */
[----:B------:R-:W-:Y:S02]  /*3f70*/  @!P1 FMUL R122, R122, 0.5 ;  /* 0x3f0000007a7a9820 */ /* 0x000fe40000400000 */
[----:B------:R-:W-:Y:S02]  /*3f80*/  @!P5 FMUL R123, R123, 0.5 ;  /* 0x3f0000007b7bd820 */ /* 0x000fe40000400000 */
[----:B------:R-:W-:Y:S02]  /*3f90*/  @!P4 FMUL R12, R12, 0.5 ;  /* 0x3f0000000c0cc820 */ /* 0x000fe40000400000 */
[----:B------:R-:W-:Y:S02]  /*3fa0*/  @!P6 FMUL R13, R13, 0.5 ;  /* 0x3f0000000d0de820 */ /* 0x000fe40000400000 */
[----:B------:R-:W-:Y:S02]  /*3fb0*/  @!P3 FMUL R105, R105, 0.5 ;  /* 0x3f0000006969b820 */ /* 0x000fe40000400000 */
[----:B------:R-:W-:Y:S01]  /*3fc0*/  @!P2 FMUL R124, R124, 0.5 ;  /* 0x3f0000007c7ca820 */ /* 0x000fe20000400000 */
[----:B------:R-:W-:Y:S01]  /*3fd0*/  FFMA R139, R139, UR18, -R16 ;  /* 0x000000128b8b7c23 */ /* 0x000fe20008000810 */
[----:B------:R-:W-:Y:S01]  /*3fe0*/  FFMA R116, R138, UR18, -R17 ;  /* 0x000000128a747c23 */ /* 0x000fe20008000811 */
[----:B------:R-:W-:Y:S01]  /*3ff0*/  FFMA R141, R141, UR18, -R18 ;  /* 0x000000128d8d7c23 */ /* 0x000fe20008000812 */
[----:B------:R-:W1:Y:S08]  /*4000*/  MUFU.EX2 R103, R122 ;  /* 0x0000007a00677308 */ /* 0x000e700000000800 */
[----:B------:R-:W2:Y:S08]  /*4010*/  MUFU.EX2 R14, R123 ;  /* 0x0000007b000e7308 */ /* 0x000eb00000000800 */
[----:B------:R-:W3:Y:S08]  /*4020*/  MUFU.EX2 R15, R12 ;  /* 0x0000000c000f7308 */ /* 0x000ef00000000800 */
[----:B------:R-:W4:Y:S08]  /*4030*/  MUFU.EX2 R16, R13 ;  /* 0x0000000d00107308 */ /* 0x000f300000000800 */
[----:B------:R-:W5:Y:S08]  /*4040*/  MUFU.EX2 R17, R105 ;  /* 0x0000006900117308 */ /* 0x000f700000000800 */
[----:B------:R-:W5:Y:S01]  /*4050*/  MUFU.EX2 R18, R124 ;  /* 0x0000007c00127308 */ /* 0x000f620000000800 */
[----:B-1----:R-:W-:Y:S01]  /*4060*/  @!P1 FMUL R103, R103, R103 ;  /* 0x0000006767679220 */ /* 0x002fe20000400000 */
[----:B--2---:R-:W-:Y:S01]  /*4070*/  @!P5 FMUL R14, R14, R14 ;  /* 0x0000000e0e0ed220 */ /* 0x004fe20000400000 */
[----:B---3--:R-:W-:Y:S01]  /*4080*/  @!P4 FMUL R15, R15, R15 ;  /* 0x0000000f0f0fc220 */ /* 0x008fe20000400000 */
[----:B----4-:R-:W-:Y:S01]  /*4090*/  @!P6 FMUL R16, R16, R16 ;  /* 0x000000101010e220 */ /* 0x010fe20000400000 */
[----:B------:R-:W-:Y:S01]  /*40a0*/  LEA R88, R88, UR39, 0x2 ;  /* 0x0000002758587c11 */ /* 0x000fe2000f8e10ff */
[----:B-----5:R-:W-:Y:S01]  /*40b0*/  @!P3 FMUL R17, R17, R17 ;  /* 0x000000111111b220 */ /* 0x020fe20000400000 */
[----:B------:R-:W-:-:S02]  /*40c0*/  WARPGROUP.DEPBAR.LE gsb0, 0x0 ;  /* 0x00008000000079c5 */ /* 0x000fc40000010000 */
[----:B------:R-:W-:Y:S01]  /*40d0*/  F2FP.F16.F32.PACK_AB R92, R106, R101 ;  /* 0x000000656a5c723e */ /* 0x000fe200000000ff */
[----:B------:R-:W-:Y:S01]  /*40e0*/  UIADD3 UR14, UR17, 0xc0, URZ ;  /* 0x000000c0110e7890 */ /* 0x000fe2000fffe03f */
[----:B------:R-:W-:Y:S01]  /*40f0*/  @!P2 FMUL R18, R18, R18 ;  /* 0x000000121212a220 */ /* 0x000fe20000400000 */
[----:B------:R-:W-:Y:S01]  /*4100*/  F2FP.F16.F32.PACK_AB R93, R14, R103 ;  /* 0x000000670e5d723e */ /* 0x000fe200000000ff */
[----:B------:R-:W-:Y:S01]  /*4110*/  FFMA R143, R143, UR18, -R4 ;  /* 0x000000128f8f7c23 */ /* 0x000fe20008000804 */
[----:B------:R-:W-:Y:S01]  /*4120*/  F2FP.F16.F32.PACK_AB R94, R16, R15 ;  /* 0x0000000f105e723e */ /* 0x000fe200000000ff */
[----:B------:R-:W-:Y:S01]  /*4130*/  FFMA R144, R144, UR18, -R5 ;  /* 0x0000001290907c23 */ /* 0x000fe20008000805 */
[----:B------:R-:W-:Y:S01]  /*4140*/  F2FP.F16.F32.PACK_AB R95, R18, R17 ;  /* 0x00000011125f723e */ /* 0x000fe200000000ff */
[----:B------:R-:W1:Y:S01]  /*4150*/  LDS.64 R12, [R88+0x12000] ;  /* 0x01200000580c7984 */ /* 0x000e620000000a00 */
[----:B------:R-:W-:-:S03]  /*4160*/  FSETP.GEU.AND P5, PT, R116, -126, PT ;  /* 0xc2fc00007400780b */ /* 0x000fc60003fae000 */
[----:B------:R-:W2:Y:S01]  /*4170*/  LDS.64 R4, [R88+0x12020] ;  /* 0x0120200058047984 */ /* 0x000ea20000000a00 */
[----:B------:R-:W-:Y:S01]  /*4180*/  WARPGROUP.ARRIVE ;  /* 0x00000000000079c5 */ /* 0x000fe20000000000 */
[----:B------:R-:W-:Y:S01]  /*4190*/  FSETP.GEU.AND P1, PT, R139, -126, PT ;  /* 0xc2fc00008b00780b */ /* 0x000fe20003f2e000 */
[----:B------:R-:W-:-:S04]  /*41a0*/  UMOV UR15, 0xc0000010 ;  /* 0xc0000010000f7882 */ /* 0x000fc80000000000 */
[----:B------:R-:W-:Y:S03]  /*41b0*/  HGMMA.64x16x16.F32 R152, R92, gdesc[UR12].tnspB, R152, gsb0 ;  /* 0x4020000c5c987df0 */ /* 0x000fe60008000898 */
[----:B------:R-:W-:-:S05]  /*41c0*/  @!P5 FMUL R116, R116, 0.5 ;  /* 0x3f0000007474d820 */ /* 0x000fca0000400000 */
[----:B------:R-:W-:Y:S01]  /*41d0*/  @!P1 FMUL R139, R139, 0.5 ;  /* 0x3f0000008b8b9820 */ /* 0x000fe20000400000 */
[----:B------:R-:W3:Y:S08]  /*41e0*/  MUFU.EX2 R116, R116 ;  /* 0x0000007400747308 */ /* 0x000ef00000000800 */
[----:B------:R-:W4:Y:S01]  /*41f0*/  MUFU.EX2 R105, R139 ;  /* 0x0000008b00697308 */ /* 0x000f220000000800 */
[----:B------:R-:W-:Y:S01]  /*4200*/  FFMA R140, R140, UR18, -R19 ;  /* 0x000000128c8c7c23 */ /* 0x000fe20008000813 */
[----:B------:R-:W-:Y:S01]  /*4210*/  FFMA R145, R145, UR18, -R6 ;  /* 0x0000001291917c23 */ /* 0x000fe20008000806 */
[----:B------:R-:W-:Y:S01]  /*4220*/  FFMA R117, R2, UR18, -R7 ;  /* 0x0000001202757c23 */ /* 0x000fe20008000807 */
[----:B------:R-:W-:-:S02]  /*4230*/  FSETP.GEU.AND P4, PT, R141, -126, PT ;  /* 0xc2fc00008d00780b */ /* 0x000fc40003f8e000 */
[----:B------:R-:W-:Y:S02]  /*4240*/  FSETP.GEU.AND P6, PT, R140, -126, PT ;  /* 0xc2fc00008c00780b */ /* 0x000fe40003fce000 */
[----:B------:R-:W-:Y:S01]  /*4250*/  FSETP.GEU.AND P3, PT, R143, -126, PT ;  /* 0xc2fc00008f00780b */ /* 0x000fe20003f6e000 */
[----:B---3--:R-:W-:Y:S01]  /*4260*/  @!P5 FMUL R116, R116, R116 ;  /* 0x000000747474d220 */ /* 0x008fe20000400000 */
[----:B------:R-:W-:Y:S02]  /*4270*/  FSETP.GEU.AND P2, PT, R144, -126, PT ;  /* 0xc2fc00009000780b */ /* 0x000fe40003f4e000 */
[----:B------:R-:W-:Y:S01]  /*4280*/  FSETP.GEU.AND P5, PT, R117, -126, PT ;  /* 0xc2fc00007500780b */ /* 0x000fe20003fae000 */
[----:B----4-:R-:W-:Y:S01]  /*4290*/  @!P1 FMUL R105, R105, R105 ;  /* 0x0000006969699220 */ /* 0x010fe20000400000 */
[----:B------:R-:W-:Y:S01]  /*42a0*/  FSETP.GEU.AND P1, PT, R145, -126, PT ;  /* 0xc2fc00009100780b */ /* 0x000fe20003f2e000 */
[----:B-1----:R-:W-:Y:S01]  /*42b0*/  FADD R24, R24, -R12 ;  /* 0x8000000c18187221 */ /* 0x002fe20000000000 */
[----:B------:R-:W-:Y:S01]  /*42c0*/  FMUL R137, R137, UR16 ;  /* 0x0000001089897c20 */ /* 0x000fe20008400000 */
[----:B------:R-:W-:Y:S01]  /*42d0*/  @!P4 FMUL R141, R141, 0.5 ;  /* 0x3f0000008d8dc820 */ /* 0x000fe20000400000 */
[----:B------:R-:W-:-:S02]  /*42e0*/  WARPGROUP.DEPBAR.LE gsb0, 0x0 ;  /* 0x00008000000079c5 */ /* 0x000fc40000010000 */
[----:B------:R-:W-:Y:S01]  /*42f0*/  FADD R95, R26, -R12 ;  /* 0x8000000c1a5f7221 */ /* 0x000fe20000000000 */
[----:B------:R-:W-:Y:S01]  /*4300*/  FADD R12, R27, -R13 ;  /* 0x8000000d1b0c7221 */ /* 0x000fe20000000000 */
[----:B------:R-:W-:Y:S01]  /*4310*/  @!P6 FMUL R140, R140, 0.5 ;  /* 0x3f0000008c8ce820 */ /* 0x000fe20000400000 */
[----:B------:R-:W-:Y:S01]  /*4320*/  @!P3 FMUL R143, R143, 0.5 ;  /* 0x3f0000008f8fb820 */ /* 0x000fe20000400000 */
[----:B------:R-:W-:-:S03]  /*4330*/  @!P2 FMUL R144, R144, 0.5 ;  /* 0x3f0000009090a820 */ /* 0x000fc60000400000 */
[----:B------:R-:W-:Y:S01]  /*4340*/  @!P1 FMUL R145, R145, 0.5 ;  /* 0x3f00000091919820 */ /* 0x000fe20000400000 */
[----:B------:R-:W-:Y:S01]  /*4350*/  @!P5 FMUL R117, R117, 0.5 ;  /* 0x3f0000007575d820 */ /* 0x000fe20000400000 */
[----:B------:R-:W-:Y:S01]  /*4360*/  FMUL R118, R137, R12 ;  /* 0x0000000c89767220 */ /* 0x000fe20000400000 */
[----:B--2---:R-:W-:Y:S01]  /*4370*/  FADD R12, R29, -R5 ;  /* 0x800000051d0c7221 */ /* 0x004fe20000000000 */
[----:B------:R-:W1:Y:S01]  /*4380*/  MUFU.EX2 R19, R141 ;  /* 0x0000008d00137308 */ /* 0x000e620000000800 */
[----:B------:R-:W-:Y:S01]  /*4390*/  FMUL R107, R107, UR16 ;  /* 0x000000106b6b7c20 */ /* 0x000fe20008400000 */
[----:B------:R-:W-:Y:S01]  /*43a0*/  FADD R25, R25, -R13 ;  /* 0x8000000d19197221 */ /* 0x000fe20000000000 */
[----:B------:R-:W-:Y:S01]  /*43b0*/  FMUL R142, R142, UR16 ;  /* 0x000000108e8e7c20 */ /* 0x000fe20008400000 */
[----:B------:R-:W-:Y:S01]  /*43c0*/  FMUL R90, R90, UR16 ;  /* 0x000000105a5a7c20 */ /* 0x000fe20008400000 */
[----:B------:R-:W-:Y:S01]  /*43d0*/  FMUL R149, R149, UR16 ;  /* 0x0000001095957c20 */ /* 0x000fe20008400000 */
[----:B------:R-:W-:Y:S01]  /*43e0*/  UIADD3 UR14, UR17, 0xe0, URZ ;  /* 0x000000e0110e7890 */ /* 0x000fe2000fffe03f */
[--C-:B------:R-:W-:Y:S01]  /*43f0*/  FADD R30, R30, -R4.reuse ;  /* 0x800000041e1e7221 */ /* 0x100fe20000000000 */
[----:B------:R-:W2:Y:S01]  /*4400*/  MUFU.EX2 R2, R140 ;  /* 0x0000008c00027308 */ /* 0x000ea20000000800 */
[----:B------:R-:W-:Y:S01]  /*4410*/  FADD R31, R31, -R5 ;  /* 0x800000051f1f7221 */ /* 0x000fe20000000000 */
[----:B------:R-:W3:Y:S06]  /*4420*/  LDS.64 R6, [R88+0x12040] ;  /* 0x0120400058067984 */ /* 0x000eec0000000a00 */
[----:B------:R-:W4:Y:S08]  /*4430*/  MUFU.EX2 R92, R143 ;  /* 0x0000008f005c7308 */ /* 0x000f300000000800 */
[----:B------:R-:W5:Y:S08]  /*4440*/  MUFU.EX2 R93, R144 ;  /* 0x00000090005d7308 */ /* 0x000f700000000800 */
[----:B------:R-:W3:Y:S08]  /*4450*/  MUFU.EX2 R94, R145 ;  /* 0x00000091005e7308 */ /* 0x000ef00000000800 */
[----:B------:R-:W3:Y:S01]  /*4460*/  MUFU.EX2 R29, R117 ;  /* 0x00000075001d7308 */ /* 0x000ee20000000800 */
[----:B-1----:R-:W-:Y:S01]  /*4470*/  @!P4 FMUL R19, R19, R19 ;  /* 0x000000131313c220 */ /* 0x002fe20000400000 */
[----:B--2---:R-:W-:Y:S01]  /*4480*/  @!P6 FMUL R2, R2, R2 ;  /* 0x000000020202e220 */ /* 0x004fe20000400000 */
[----:B----4-:R-:W-:Y:S01]  /*4490*/  @!P3 FMUL R92, R92, R92 ;  /* 0x0000005c5c5cb220 */ /* 0x010fe20000400000 */
[----:B-----5:R-:W-:Y:S01]  /*44a0*/  @!P2 FMUL R93, R93, R93 ;  /* 0x0000005d5d5da220 */ /* 0x020fe20000400000 */
[----:B------:R-:W-:Y:S01]  /*44b0*/  FADD R13, R28, -R4 ;  /* 0x800000041c0d7221 */ /* 0x000fe20000000000 */
[----:B------:R-:W-:Y:S01]  /*44c0*/  FMUL R107, R107, R24 ;  /* 0x000000186b6b7220 */ /* 0x000fe20000400000 */
[----:B---3--:R-:W-:Y:S01]  /*44d0*/  @!P1 FMUL R94, R94, R94 ;  /* 0x0000005e5e5e9220 */ /* 0x008fe20000400000 */
[----:B------:R-:W-:Y:S01]  /*44e0*/  FMUL R142, R142, R25 ;  /* 0x000000198e8e7220 */ /* 0x000fe20000400000 */
[----:B------:R-:W-:Y:S01]  /*44f0*/  F2FP.F16.F32.PACK_AB R24, R116, R105 ;  /* 0x000000697418723e */ /* 0x000fe200000000ff */
[----:B------:R-:W-:Y:S01]  /*4500*/  FMUL R149, R149, R12 ;  /* 0x0000000c95957220 */ /* 0x000fe20000400000 */
[----:B------:R-:W-:Y:S01]  /*4510*/  @!P5 FMUL R29, R29, R29 ;  /* 0x0000001d1d1dd220 */ /* 0x000fe20000400000 */
[----:B------:R-:W-:-:S02]  /*4520*/  F2FP.F16.F32.PACK_AB R25, R2, R19 ;  /* 0x000000130219723e */ /* 0x000fc400000000ff */
[----:B------:R-:W-:Y:S01]  /*4530*/  F2FP.F16.F32.PACK_AB R26, R93, R92 ;  /* 0x0000005c5d1a723e */ /* 0x000fe200000000ff */
[----:B------:R-:W1:Y:S01]  /*4540*/  LDS.64 R4, [R88+0x12060] ;  /* 0x0120600058047984 */ /* 0x000e620000000a00 */
[----:B------:R-:W-:Y:S01]  /*4550*/  F2FP.F16.F32.PACK_AB R27, R29, R94 ;  /* 0x0000005e1d1b723e */ /* 0x000fe200000000ff */
[----:B------:R-:W-:Y:S02]  /*4560*/  FMUL R90, R90, R13 ;  /* 0x0000000d5a5a7220 */ /* 0x000fe40000400000 */
[----:B------:R-:W2:Y:S01]  /*4570*/  LDS.64 R12, [R88+0x12080] ;  /* 0x01208000580c7984 */ /* 0x000ea20000000a00 */
[----:B------:R-:W-:Y:S01]  /*4580*/  WARPGROUP.ARRIVE ;  /* 0x00000000000079c5 */ /* 0x000fe20000000000 */
[----:B------:R-:W-:-:S05]  /*4590*/  UMOV UR15, 0xc0000010 ;  /* 0xc0000010000f7882 */ /* 0x000fca0000000000 */
[----:B------:R-:W-:Y:S01]  /*45a0*/  HGMMA.64x16x16.F32 R152, R24, gdesc[UR12].tnspB, R152, gsb0 ;  /* 0x4020000c18987df0 */ /* 0x000fe20008000898 */
[----:B------:R-:W-:Y:S01]  /*45b0*/  FADD R32, R32, -R6 ;  /* 0x8000000620207221 */ /* 0x000fe20000000000 */
[----:B------:R-:W-:Y:S01]  /*45c0*/  FMUL R147, R147, UR16 ;  /* 0x0000001093937c20 */ /* 0x000fe20008400000 */
[--C-:B------:R-:W-:Y:S01]  /*45d0*/  FADD R33, R33, -R7.reuse ;  /* 0x8000000721217221 */ /* 0x100fe20000000000 */
[----:B------:R-:W-:Y:S01]  /*45e0*/  FMUL R148, R148, UR16 ;  /* 0x0000001094947c20 */ /* 0x000fe20008400000 */
[----:B------:R-:W-:Y:S01]  /*45f0*/  FMUL R169, R169, UR16 ;  /* 0x00000010a9a97c20 */ /* 0x000fe20008400000 */
[----:B-1----:R-:W-:Y:S01]  /*4600*/  FADD R38, R38, -R4 ;  /* 0x8000000426267221 */ /* 0x002fe20000000000 */
[----:B------:R-:W-:Y:S02]  /*4610*/  WARPGROUP.DEPBAR.LE gsb0, 0x0 ;  /* 0x00008000000079c5 */ /* 0x000fe40000010000 */
[----:B------:R-:W1:Y:S01]  /*4620*/  LDS.64 R24, [R88+0x120a0] ;  /* 0x0120a00058187984 */ /* 0x000e620000000a00 */
[----:B------:R-:W-:Y:S01]  /*4630*/  FADD R27, R34, -R6 ;  /* 0x80000006221b7221 */ /* 0x000fe20000000000 */
[----:B------:R-:W-:Y:S01]  /*4640*/  FADD R6, R35, -R7 ;  /* 0x8000000723067221 */ /* 0x000fe20000000000 */
[----:B------:R-:W-:Y:S01]  /*4650*/  FADD R7, R36, -R4 ;  /* 0x8000000424077221 */ /* 0x000fe20000000000 */
[----:B------:R-:W-:-:S02]  /*4660*/  FADD R39, R39, -R5 ;  /* 0x8000000527277221 */ /* 0x000fc40000000000 */
[----:B------:R-:W-:Y:S01]  /*4670*/  FMUL R34, R147, R6 ;  /* 0x0000000693227220 */ /* 0x000fe20000400000 */
[----:B------:R-:W-:Y:S02]  /*4680*/  FADD R6, R37, -R5 ;  /* 0x8000000525067221 */ /* 0x000fe40000000000 */
[----:B------:R-:W3:Y:S01]  /*4690*/  LDS.64 R4, [R88+0x120c0] ;  /* 0x0120c00058047984 */ /* 0x000ee20000000a00 */
[----:B------:R-:W-:Y:S01]  /*46a0*/  FMUL R7, R148, R7 ;  /* 0x0000000794077220 */ /* 0x000fe20000400000 */
[----:B------:R-:W-:-:S05]  /*46b0*/  FMUL R6, R169, R6 ;  /* 0x00000006a9067220 */ /* 0x000fca0000400000 */
[----:B------:R-:W-:Y:S02]  /*46c0*/  F2FP.F16.F32.PACK_AB R36, R6, R7 ;  /* 0x000000070624723e */ /* 0x000fe400000000ff */
[----:B------:R-:W4:Y:S01]  /*46d0*/  LDS.64 R6, [R88+0x120e0] ;  /* 0x0120e00058067984 */ /* 0x000f220000000a00 */
[--C-:B--2---:R-:W-:Y:S01]  /*46e0*/  FADD R41, R41, -R13.reuse ;  /* 0x8000000d29297221 */ /* 0x104fe20000000000 */
[----:B------:R-:W-:Y:S01]  /*46f0*/  FMUL R96, R96, UR16 ;  /* 0x0000001060607c20 */ /* 0x000fe20008400000 */
[----:B------:R-:W-:Y:S01]  /*4700*/  FMUL R3, R3, UR16 ;  /* 0x0000001003037c20 */ /* 0x000fe20008400000 */
[----:B------:R-:W-:Y:S01]  /*4710*/  FADD R43, R43, -R13 ;  /* 0x8000000d2b2b7221 */ /* 0x000fe20000000000 */
[----:B------:R-:W-:Y:S01]  /*4720*/  FMUL R8, R8, UR16 ;  /* 0x0000001008087c20 */ /* 0x000fe20008400000 */
[----:B------:R-:W-:Y:S01]  /*4730*/  FMUL R9, R9, UR16 ;  /* 0x0000001009097c20 */ /* 0x000fe20008400000 */
[----:B------:R-:W-:Y:S01]  /*4740*/  FMUL R202, R202, UR16 ;  /* 0x00000010caca7c20 */ /* 0x000fe20008400000 */
[----:B------:R-:W-:Y:S01]  /*4750*/  FMUL R41, R96, R41 ;  /* 0x0000002960297220 */ /* 0x000fe20000400000 */
[----:B------:R-:W-:Y:S01]  /*4760*/  FMUL R38, R3, R38 ;  /* 0x0000002603267220 */ /* 0x000fe20000400000 */
[----:B------:R-:W-:Y:S01]  /*4770*/  FMUL R96, R8, R43 ;  /* 0x0000002b08607220 */ /* 0x000fe20000400000 */
[--C-:B------:R-:W-:Y:S01]  /*4780*/  FADD R40, R40, -R12.reuse ;  /* 0x8000000c28287221 */ /* 0x100fe20000000000 */
[----:B------:R-:W-:Y:S01]  /*4790*/  FADD R42, R42, -R12 ;  /* 0x8000000c2a2a7221 */ /* 0x000fe20000000000 */
[----:B------:R-:W-:Y:S01]  /*47a0*/  FMUL R10, R10, UR16 ;  /* 0x000000100a0a7c20 */ /* 0x000fe20008400000 */
[----:B------:R-:W-:Y:S01]  /*47b0*/  FMUL R11, R11, UR16 ;  /* 0x000000100b0b7c20 */ /* 0x000fe20008400000 */
[----:B------:R-:W2:Y:S01]  /*47c0*/  LDS.64 R12, [R88+0x12100] ;  /* 0x01210000580c7984 */ /* 0x000ea20000000a00 */
[--C-:B-1----:R-:W-:Y:S01]  /*47d0*/  FADD R44, R44, -R24.reuse ;  /* 0x800000182c2c7221 */ /* 0x102fe20000000000 */
[--C-:B------:R-:W-:Y:S01]  /*47e0*/  FADD R45, R45, -R25.reuse ;  /* 0x800000192d2d7221 */ /* 0x100fe20000000000 */
[----:B------:R-:W-:Y:S01]  /*47f0*/  FADD R3, R46, -R24 ;  /* 0x800000182e037221 */ /* 0x000fe20000000000 */
[----:B------:R-:W-:Y:S01]  /*4800*/  FADD R8, R47, -R25 ;  /* 0x800000192f087221 */ /* 0x000fe20000000000 */
[----:B------:R-:W-:Y:S01]  /*4810*/  FMUL R9, R9, R44 ;  /* 0x0000002c09097220 */ /* 0x000fe20000400000 */
[----:B------:R-:W-:Y:S01]  /*4820*/  FMUL R24, R202, R45 ;  /* 0x0000002dca187220 */ /* 0x000fe20000400000 */
[----:B------:R-:W-:Y:S01]  /*4830*/  FMUL R10, R10, R3 ;  /* 0x000000030a0a7220 */ /* 0x000fe20000400000 */
[----:B------:R-:W-:-:S03]  /*4840*/  FMUL R11, R11, R8 ;  /* 0x000000080b0b7220 */ /* 0x000fc60000400000 */
[----:B------:R-:W-:Y:S02]  /*4850*/  F2FP.F16.F32.PACK_AB R24, R24, R9 ;  /* 0x000000091818723e */ /* 0x000fe400000000ff */
[----:B------:R-:W1:Y:S01]  /*4860*/  LDS.64 R8, [R88+0x12120] ;  /* 0x0121200058087984 */ /* 0x000e620000000a00 */
[----:B------:R-:W-:Y:S01]  /*4870*/  F2FP.F16.F32.PACK_AB R10, R11, R10 ;  /* 0x0000000a0b0a723e */ /* 0x000fe200000000ff */
[--C-:B---3--:R-:W-:Y:S01]  /*4880*/  FADD R3, R48, -R4.reuse ;  /* 0x8000000430037221 */ /* 0x108fe20000000000 */
[----:B------:R-:W-:Y:S01]  /*4890*/  FADD R11, R50, -R4 ;  /* 0x80000004320b7221 */ /* 0x000fe20000000000 */
[--C-:B------:R-:W-:Y:S01]  /*48a0*/  FADD R4, R49, -R5.reuse ;  /* 0x8000000531047221 */ /* 0x100fe20000000000 */
[----:B------:R-:W-:Y:S01]  /*48b0*/  FMUL R173, R173, UR16 ;  /* 0x00000010adad7c20 */ /* 0x000fe20008400000 */
[----:B------:R-:W-:-:S03]  /*48c0*/  FADD R44, R51, -R5 ;  /* 0x80000005332c7221 */ /* 0x000fc60000000000 */
[----:B------:R-:W-:Y:S02]  /*48d0*/  FMUL R173, R173, R4 ;  /* 0x00000004adad7220 */ /* 0x000fe40000400000 */
[----:B------:R-:W3:Y:S01]  /*48e0*/  LDS.64 R4, [R88+0x12140] ;  /* 0x0121400058047984 */ /* 0x000ee20000000a00 */
[----:B------:R-:W-:Y:S01]  /*48f0*/  FMUL R170, R170, UR16 ;  /* 0x00000010aaaa7c20 */ /* 0x000fe20008400000 */
[----:B------:R-:W-:Y:S01]  /*4900*/  FMUL R128, R128, UR16 ;  /* 0x0000001080807c20 */ /* 0x000fe20008400000 */
[----:B------:R-:W-:Y:S02]  /*4910*/  FMUL R130, R130, UR16 ;  /* 0x0000001082827c20 */ /* 0x000fe40008400000 */
[----:B------:R-:W-:Y:S01]  /*4920*/  FMUL R170, R170, R3 ;  /* 0x00000003aaaa7220 */ /* 0x000fe20000400000 */
[----:B------:R-:W-:Y:S01]  /*4930*/  FMUL R46, R128, R11 ;  /* 0x0000000b802e7220 */ /* 0x000fe20000400000 */
[--C-:B----4-:R-:W-:Y:S01]  /*4940*/  FADD R3, R52, -R6.reuse ;  /* 0x8000000634037221 */ /* 0x110fe20000000000 */
[----:B------:R-:W-:Y:S01]  /*4950*/  FADD R11, R54, -R6 ;  /* 0x80000006360b7221 */ /* 0x000fe20000000000 */
[--C-:B------:R-:W-:Y:S01]  /*4960*/  FADD R6, R53, -R7.reuse ;  /* 0x8000000735067221 */ /* 0x100fe20000000000 */
[----:B------:R-:W-:Y:S01]  /*4970*/  FMUL R131, R131, UR16 ;  /* 0x0000001083837c20 */ /* 0x000fe20008400000 */
[----:B------:R-:W-:Y:S01]  /*4980*/  FADD R48, R55, -R7 ;  /* 0x8000000737307221 */ /* 0x000fe20000000000 */
[----:B------:R-:W-:Y:S01]  /*4990*/  FMUL R3, R130, R3 ;  /* 0x0000000382037220 */ /* 0x000fe20000400000 */
[----:B------:R-:W-:Y:S01]  /*49a0*/  FMUL R175, R175, UR16 ;  /* 0x00000010afaf7c20 */ /* 0x000fe20008400000 */
[----:B------:R-:W-:Y:S01]  /*49b0*/  FMUL R6, R131, R6 ;  /* 0x0000000683067220 */ /* 0x000fe20000400000 */
[----:B------:R-:W-:-:S02]  /*49c0*/  FMUL R100, R100, UR16 ;  /* 0x0000001064647c20 */ /* 0x000fc40008400000 */
[----:B------:R-:W-:Y:S02]  /*49d0*/  FMUL R175, R175, R48 ;  /* 0x00000030afaf7220 */ /* 0x000fe40000400000 */
[----:B------:R-:W-:Y:S01]  /*49e0*/  FMUL R52, R100, R11 ;  /* 0x0000000b64347220 */ /* 0x000fe20000400000 */
[----:B------:R-:W-:Y:S01]  /*49f0*/  F2FP.F16.F32.PACK_AB R48, R6, R3 ;  /* 0x000000030630723e */ /* 0x000fe200000000ff */
[--C-:B--2---:R-:W-:Y:S01]  /*4a00*/  FADD R3, R56, -R12.reuse ;  /* 0x8000000c38037221 */ /* 0x104fe20000000000 */
[----:B------:R-:W-:Y:S01]  /*4a10*/  FADD R11, R58, -R12 ;  /* 0x8000000c3a0b7221 */ /* 0x000fe20000000000 */
[--C-:B------:R-:W-:Y:S01]  /*4a20*/  FADD R12, R57, -R13.reuse ;  /* 0x8000000d390c7221 */ /* 0x100fe20000000000 */
[----:B------:R-:W-:Y:S01]  /*4a30*/  FMUL R102, R102, UR16 ;  /* 0x0000001066667c20 */ /* 0x000fe20008400000 */
[----:B------:R-:W-:Y:S01]  /*4a40*/  FMUL R109, R109, UR16 ;  /* 0x000000106d6d7c20 */ /* 0x000fe20008400000 */
[----:B------:R-:W-:Y:S01]  /*4a50*/  FADD R50, R59, -R13 ;  /* 0x8000000d3b327221 */ /* 0x000fe20000000000 */
[----:B------:R-:W-:Y:S01]  /*4a60*/  FMUL R108, R108, UR16 ;  /* 0x000000106c6c7c20 */ /* 0x000fe20008400000 */
[----:B------:R-:W-:Y:S01]  /*4a70*/  FMUL R54, R102, R3 ;  /* 0x0000000366367220 */ /* 0x000fe20000400000 */
[----:B------:R-:W-:Y:S01]  /*4a80*/  FMUL R109, R109, R12 ;  /* 0x0000000c6d6d7220 */ /* 0x000fe20000400000 */
[----:B------:R-:W-:Y:S01]  /*4a90*/  FMUL R111, R111, UR16 ;  /* 0x000000106f6f7c20 */ /* 0x000fe20008400000 */
[--C-:B-1----:R-:W-:Y:S01]  /*4aa0*/  FADD R3, R62, -R8.reuse ;  /* 0x800000083e037221 */ /* 0x102fe20000000000 */
[----:B------:R-:W-:Y:S01]  /*4ab0*/  FADD R12, R63, -R9 ;  /* 0x800000093f0c7221 */ /* 0x000fe20000000000 */
[----:B------:R-:W-:Y:S01]  /*4ac0*/  FMUL R112, R112, UR16 ;  /* 0x0000001070707c20 */ /* 0x000fe20008400000 */
[----:B------:R-:W-:Y:S01]  /*4ad0*/  FMUL R113, R113, UR16 ;  /* 0x0000001071717c20 */ /* 0x000fe20008400000 */
[----:B------:R-:W-:Y:S01]  /*4ae0*/  FMUL R11, R108, R11 ;  /* 0x0000000b6c0b7220 */ /* 0x000fe20000400000 */
[----:B------:R-:W-:Y:S01]  /*4af0*/  FMUL R50, R111, R50 ;  /* 0x000000326f327220 */ /* 0x000fe20000400000 */
[----:B------:R-:W-:Y:S01]  /*4b00*/  FADD R60, R60, -R8 ;  /* 0x800000083c3c7221 */ /* 0x000fe20000000000 */
[----:B------:R-:W-:Y:S01]  /*4b10*/  FMUL R97, R97, UR16 ;  /* 0x0000001061617c20 */ /* 0x000fe20008400000 */
[----:B------:R-:W-:Y:S01]  /*4b20*/  FMUL R3, R112, R3 ;  /* 0x0000000370037220 */ /* 0x000fe20000400000 */
[----:B------:R-:W-:Y:S01]  /*4b30*/  FMUL R12, R113, R12 ;  /* 0x0000000c710c7220 */ /* 0x000fe20000400000 */
[----:B------:R-:W-:Y:S01]  /*4b40*/  F2FP.F16.F32.PACK_AB R56, R50, R11 ;  /* 0x0000000b3238723e */ /* 0x000fe200000000ff */
[----:B------:R-:W-:Y:S01]  /*4b50*/  FMUL R58, R97, R60 ;  /* 0x0000003c613a7220 */ /* 0x000fe20000400000 */
[--C-:B---3--:R-:W-:Y:S01]  /*4b60*/  FADD R11, R66, -R4.reuse ;  /* 0x80000004420b7221 */ /* 0x108fe20000000000 */
[----:B------:R-:W-:Y:S01]  /*4b70*/  FMUL R115, R115, UR16 ;  /* 0x0000001073737c20 */ /* 0x000fe20008400000 */
[----:B------:R-:W-:Y:S01]  /*4b80*/  F2FP.F16.F32.PACK_AB R60, R12, R3 ;  /* 0x000000030c3c723e */ /* 0x000fe200000000ff */
[----:B------:R-:W-:Y:S01]  /*4b90*/  FADD R3, R64, -R4 ;  /* 0x8000000440037221 */ /* 0x000fe20000000000 */
[--C-:B------:R-:W-:Y:S01]  /*4ba0*/  FADD R4, R65, -R5.reuse ;  /* 0x8000000541047221 */ /* 0x100fe20000000000 */
[----:B------:R-:W-:Y:S01]  /*4bb0*/  FMUL R89, R89, UR16 ;  /* 0x0000001059597c20 */ /* 0x000fe20008400000 */
[----:B------:R-:W-:Y:S01]  /*4bc0*/  FADD R50, R67, -R5 ;  /* 0x8000000543327221 */ /* 0x000fe20000000000 */
[----:B------:R-:W1:Y:S01]  /*4bd0*/  LDS.64 R6, [R88+0x12160] ;  /* 0x0121600058067984 */ /* 0x000e620000000a00 */
[----:B------:R-:W-:-:S03]  /*4be0*/  FMUL R115, R115, R4 ;  /* 0x0000000473737220 */ /* 0x000fc60000400000 */
[----:B------:R-:W2:Y:S01]  /*4bf0*/  LDS.64 R4, [R88+0x121c0] ;  /* 0x0121c00058047984 */ /* 0x000ea20000000a00 */
[----:B------:R-:W-:Y:S01]  /*4c00*/  FADD R61, R61, -R9 ;  /* 0x800000093d3d7221 */ /* 0x000fe20000000000 */
[----:B------:R-:W-:Y:S02]  /*4c10*/  FMUL R32, R89, R32 ;  /* 0x0000002059207220 */ /* 0x000fe40000400000 */
[----:B------:R-:W-:Y:S04]  /*4c20*/  LDS.64 R8, [R88+0x12180] ;  /* 0x0121800058087984 */ /* 0x000fe80000000a00 */
[----:B------:R-:W-:Y:S04]  /*4c30*/  LDS.64 R12, [R88+0x121a0] ;  /* 0x0121a000580c7984 */ /* 0x000fe80000000a00 */
[----:B------:R-:W3:Y:S01]  /*4c40*/  LDS.64 R88, [R88+0x121e0] ;  /* 0x0121e00058587984 */ /* 0x000ee20000000a00 */
[----:B------:R-:W-:Y:S01]  /*4c50*/  FMUL R114, R114, UR16 ;  /* 0x0000001072727c20 */ /* 0x000fe20008400000 */
[----:B------:R-:W-:Y:S01]  /*4c60*/  UIADD3 UR36, UR36, 0x1, URZ ;  /* 0x0000000124247890 */ /* 0x000fe2000fffe03f */
[----:B------:R-:W-:Y:S01]  /*4c70*/  FMUL R21, R21, UR16 ;  /* 0x0000001015157c20 */ /* 0x000fe20008400000 */
[----:B------:R-:W-:Y:S01]  /*4c80*/  FMUL R22, R22, UR16 ;  /* 0x0000001016167c20 */ /* 0x000fe20008400000 */
[----:B------:R-:W-:Y:S01]  /*4c90*/  FMUL R114, R114, R3 ;  /* 0x0000000372727220 */ /* 0x000fe20000400000 */
[----:B------:R-:W-:Y:S01]  /*4ca0*/  FMUL R2, R2, UR16 ;  /* 0x0000001002027c20 */ /* 0x000fe20008400000 */
[----:B------:R-:W-:Y:S01]  /*4cb0*/  ISETP.NE.AND P2, PT, RZ, UR9, PT ;  /* 0x00000009ff007c0c */ /* 0x000fe2000bf45270 */
[----:B------:R-:W-:Y:S01]  /*4cc0*/  UISETP.NE.AND UP0, UPT, UR36, 0x2, UPT ;  /* 0x000000022400788c */ /* 0x000fe2000bf05270 */
[----:B------:R-:W-:Y:S01]  /*4cd0*/  FMUL R21, R21, R50 ;  /* 0x0000003215157220 */ /* 0x000fe20000400000 */
[----:B------:R-:W-:Y:S01]  /*4ce0*/  FMUL R19, R19, UR16 ;  /* 0x0000001013137c20 */ /* 0x000fe20008400000 */
        /* <DEDUP_REMOVED lines=8> */
[----:B-1----:R-:W-:Y:S01]  /*4d70*/  FADD R3, R68, -R6 ;  /* 0x8000000644037221 */ /* 0x002fe20000000000 */
[----:B--2---:R-:W-:-:S03]  /*4d80*/  FADD R83, R83, -R5 ;  /* 0x8000000553537221 */ /* 0x004fc60000000000 */
[----:B------:R-:W-:Y:S01]  /*4d90*/  FMUL R22, R22, R3 ;  /* 0x0000000316167220 */ /* 0x000fe20000400000 */
[----:B------:R-:W-:Y:S01]  /*4da0*/  FADD R82, R82, -R4 ;  /* 0x8000000452527221 */ /* 0x000fe20000000000 */
[----:B------:R-:W-:Y:S01]  /*4db0*/  FADD R70, R70, -R6 ;  /* 0x8000000646467221 */ /* 0x000fe20000000000 */
[----:B------:R-:W-:Y:S01]  /*4dc0*/  FMUL R50, R2, R83 ;  /* 0x0000005302327220 */ /* 0x000fe20000400000 */
[----:B------:R-:W-:Y:S01]  /*4dd0*/  FADD R80, R80, -R4 ;  /* 0x8000000450507221 */ /* 0x000fe20000000000 */
[----:B------:R-:W-:Y:S01]  /*4de0*/  FADD R81, R81, -R5 ;  /* 0x8000000551517221 */ /* 0x000fe20000000000 */
[----:B------:R-:W-:Y:S01]  /*4df0*/  FMUL R91, R91, UR16 ;  /* 0x000000105b5b7c20 */ /* 0x000fe20008400000 */
[----:B------:R-:W-:Y:S01]  /*4e00*/  FMUL R171, R171, UR16 ;  /* 0x00000010abab7c20 */ /* 0x000fe20008400000 */
[----:B------:R-:W-:Y:S01]  /*4e10*/  FMUL R129, R129, UR16 ;  /* 0x0000001081817c20 */ /* 0x000fe20008400000 */
[----:B------:R-:W-:Y:S01]  /*4e20*/  FMUL R110, R110, UR16 ;  /* 0x000000106e6e7c20 */ /* 0x000fe20008400000 */
[----:B------:R-:W-:Y:S01]  /*4e30*/  FMUL R20, R20, UR16 ;  /* 0x0000001014147c20 */ /* 0x000fe20008400000 */
[----:B---3--:R-:W-:Y:S01]  /*4e40*/  FADD R3, R84, -R88 ;  /* 0x8000005854037221 */ /* 0x008fe20000000000 */
[----:B------:R-:W-:Y:S01]  /*4e50*/  FADD R2, R85, -R89 ;  /* 0x8000005955027221 */ /* 0x000fe20000000000 */
[--C-:B------:R-:W-:Y:S01]  /*4e60*/  FADD R6, R69, -R7.reuse ;  /* 0x8000000745067221 */ /* 0x100fe20000000000 */
[----:B------:R-:W-:Y:S01]  /*4e70*/  FMUL R23, R23, UR16 ;  /* 0x0000001017177c20 */ /* 0x000fe20008400000 */
[----:B------:R-:W-:Y:S01]  /*4e80*/  FADD R71, R71, -R7 ;  /* 0x8000000747477221 */ /* 0x000fe20000000000 */
[----:B------:R-:W-:Y:S01]  /*4e90*/  FMUL R99, R99, UR16 ;  /* 0x0000001063637c20 */ /* 0x000fe20008400000 */
[----:B------:R-:W-:Y:S01]  /*4ea0*/  FMUL R104, R104, UR16 ;  /* 0x0000001068687c20 */ /* 0x000fe20008400000 */
[--C-:B------:R-:W-:Y:S01]  /*4eb0*/  FADD R72, R72, -R8.reuse ;  /* 0x8000000848487221 */ /* 0x100fe20000000000 */
[----:B------:R-:W-:Y:S01]  /*4ec0*/  FADD R74, R74, -R8 ;  /* 0x800000084a4a7221 */ /* 0x000fe20000000000 */
[--C-:B------:R-:W-:Y:S01]  /*4ed0*/  FADD R73, R73, -R9.reuse ;  /* 0x8000000949497221 */ /* 0x100fe20000000000 */
[----:B------:R-:W-:Y:S01]  /*4ee0*/  FADD R75, R75, -R9 ;  /* 0x800000094b4b7221 */ /* 0x000fe20000000000 */
[----:B------:R-:W-:Y:S01]  /*4ef0*/  FMUL R101, R101, UR16 ;  /* 0x0000001065657c20 */ /* 0x000fe20008400000 */
[----:B------:R-:W-:Y:S01]  /*4f00*/  FMUL R106, R106, UR16 ;  /* 0x000000106a6a7c20 */ /* 0x000fe20008400000 */
        /* <DEDUP_REMOVED lines=10> */
[----:B------:R-:W-:Y:S01]  /*4fb0*/  FMUL R105, R105, UR16 ;  /* 0x0000001069697c20 */ /* 0x000fe20008400000 */
[----:B------:R-:W-:Y:S01]  /*4fc0*/  FMUL R116, R116, UR16 ;  /* 0x0000001074747c20 */ /* 0x000fe20008400000 */
[----:B------:R-:W-:Y:S01]  /*4fd0*/  FADD R5, R86, -R88 ;  /* 0x8000005856057221 */ /* 0x000fe20000000000 */
[----:B------:R-:W-:Y:S01]  /*4fe0*/  FADD R4, R87, -R89 ;  /* 0x8000005957047221 */ /* 0x000fe20000000000 */
[----:B------:R-:W-:Y:S01]  /*4ff0*/  FMUL R94, R94, UR16 ;  /* 0x000000105e5e7c20 */ /* 0x000fe20008400000 */
[----:B------:R-:W-:Y:S01]  /*5000*/  FMUL R29, R29, UR16 ;  /* 0x000000101d1d7c20 */ /* 0x000fe20008400000 */
[----:B------:R-:W-:Y:S01]  /*5010*/  USEL UR14, URZ, 0x1, UP0 ;  /* 0x000000013f0e7887 */ /* 0x000fe20008000000 */
[----:B------:R-:W-:Y:S01]  /*5020*/  FMUL R19, R19, R82 ;  /* 0x0000005213137220 */ /* 0x000fe20000400000 */
        /* <DEDUP_REMOVED lines=28> */
[----:B------:R-:W-:Y:S01]  /*51f0*/  USEL UR36, UR36, URZ, UP0 ;  /* 0x0000003f24247287 */ /* 0x000fe20008000000 */
[----:B------:R-:W-:-:S02]  /*5200*/  LOP3.LUT R0, R0, UR14, RZ, 0x3c, !PT ;  /* 0x0000000e00007c12 */ /* 0x000fc4000f8e3cff */
[----:B------:R-:W-:Y:S02]  /*5210*/  F2FP.F16.F32.PACK_AB R4, R50, R19 ;  /* 0x000000133204723e */ /* 0x000fe400000000ff */
[----:B------:R-:W-:Y:S02]  /*5220*/  F2FP.F16.F32.PACK_AB R30, R149, R90 ;  /* 0x0000005a951e723e */ /* 0x000fe400000000ff */
[----:B------:R-:W-:Y:S02]  /*5230*/  F2FP.F16.F32.PACK_AB R42, R39, R38 ;  /* 0x00000026272a723e */ /* 0x000fe400000000ff */
[----:B------:R-:W-:Y:S02]  /*5240*/  F2FP.F16.F32.PACK_AB R50, R62, R3 ;  /* 0x000000033e32723e */ /* 0x000fe400000000ff */
[----:B------:R-:W-:Y:S02]  /*5250*/  F2FP.F16.F32.PACK_AB R26, R142, R107 ;  /* 0x0000006b8e1a723e */ /* 0x000fe400000000ff */
[----:B------:R-:W-:-:S02]  /*5260*/  F2FP.F16.F32.PACK_AB R28, R118, R95 ;  /* 0x0000005f761c723e */ /* 0x000fc400000000ff */
        /* <DEDUP_REMOVED lines=19> */
[----:B------:R-:W-:Y:S01]  /*53a0*/  F2FP.F16.F32.PACK_AB R62, R64, R5 ;  /* 0x00000005403e723e */ /* 0x000fe200000000ff */
[----:B------:R-:W-:Y:S06]  /*53b0*/  @P2 BRA `(.L_x_26) ;  /* 0x0000000000142947 */ /* 0x000fec0003800000 */
[----:B------:R-:W-:Y:S01]  /*53c0*/  ULEA UR14, UR36, UR37, 0x1 ;  /* 0x00000025240e7291 */ /* 0x000fe2000f8e083f */
[----:B------:R-:W-:-:S03]  /*53d0*/  SHF.L.U32 R3, R0, 0x1f, RZ ;  /* 0x0000001f00037819 */ /* 0x000fc600000006ff */
[----:B------:R-:W-:-:S09]  /*53e0*/  ULEA UR14, UR14, UR39, 0x3 ;  /* 0x000000270e0e7291 */ /* 0x000fd2000f8e183f */
[----:B------:R-:W1:Y:S02]  /*53f0*/  SYNCS.PHASECHK.TRANS64.TRYWAIT P1, [UR14+0x128a0], R3 ;  /* 0x0128a003ff0075a7 */ /* 0x000e64000802014e */
[----:B-1----:R-:W-:Y:S05]  /*5400*/  @!P1 BRA `(.L_x_27) ;  /* 0x0000004c00189947 */ /* 0x002fea0003800000 */
.L_x_26:
[----:B------:R2:W-:Y:S04]  /*5410*/  STS [R185+0x2000], R26 ;  /* 0x0020001ab9007388 */ /* 0x0005e80000000800 */
        /* <DEDUP_REMOVED lines=30> */
[----:B------:R2:W-:Y:S01]  /*5600*/  STS [R185+0x2f80], R62 ;  /* 0x002f803eb9007388 */ /* 0x0005e20000000800 */
[----:B------:R-:W-:Y:S01]  /*5610*/  @!PT LDS RZ, [RZ] ;  /* 0x00000000fffff984 */ /* 0x000fe20000000800 */
[----:B------:R-:W-:Y:S01]  /*5620*/  @!PT LDS RZ, [RZ] ;  /* 0x00000000fffff984 */ /* 0x000fe20000000800 */
[----:B------:R-:W-:Y:S01]  /*5630*/  @!PT LDS RZ, [RZ] ;  /* 0x00000000fffff984 */ /* 0x000fe20000000800 */
[----:B------:R-:W-:Y:S01]  /*5640*/  @!PT LDS RZ, [RZ] ;  /* 0x00000000fffff984 */ /* 0x000fe20000000800 */
[----:B------:R3:W-:Y:S06]  /*5650*/  MEMBAR.ALL.CTA ;  /* 0x0000000000007992 */ /* 0x0007ec0000008000 */
[----:B---3--:R-:W3:Y:S01]  /*5660*/  FENCE.VIEW.ASYNC.S ;  /* 0x00000000000073c6 */ /* 0x008ee20000000000 */
[----:B------:R-:W-:Y:S05]  /*5670*/  @P2 BRA `(.L_x_28) ;  /* 0x0000000000242947 */ /* 0x000fea0003800000 */
[----:B------:R-:W-:Y:S02]  /*5680*/  USHF.L.U32 UR14, UR36, 0x1, URZ ;  /* 0x00000001240e7899 */ /* 0x000fe4000800063f */
[----:B------:R-:W-:Y:S02]  /*5690*/  UIADD3 UR36, UR36, 0x1, URZ ;  /* 0x0000000124247890 */ /* 0x000fe4000fffe03f */
[----:B------:R-:W-:Y:S02]  /*56a0*/  ULOP3.LUT UR14, UR14, 0xfffffffe, UR20, 0xe2, !UPT ;  /* 0xfffffffe0e0e7892 */ /* 0x000fe4000f8ee214 */
[----:B------:R-:W-:Y:S02]  /*56b0*/  UISETP.NE.AND UP0, UPT, UR36, 0x2, UPT ;  /* 0x000000022400788c */ /* 0x000fe4000bf05270 */
[----:B------:R-:W-:Y:S02]  /*56c0*/  ULEA UR14, UR14, UR39, 0x3 ;  /* 0x000000270e0e7291 */ /* 0x000fe4000f8e183f */
[----:B------:R-:W-:-:S07]  /*56d0*/  USEL UR36, UR36, URZ, UP0 ;  /* 0x0000003f24247287 */ /* 0x000fce0008000000 */
[----:B---3--:R-:W-:Y:S01]  /*56e0*/  SYNCS.ARRIVE.TRANS64.A1T0 RZ, [UR14+0x128a0], RZ ;  /* 0x0128a0ffffff79a7 */ /* 0x008fe2000810000e */
[----:B------:R-:W-:-:S06]  /*56f0*/  USEL UR14, URZ, 0x1, UP0 ;  /* 0x000000013f0e7887 */ /* 0x000fcc0008000000 */
[----:B------:R-:W-:-:S07]  /*5700*/  LOP3.LUT R0, R0, UR14, RZ, 0x3c, !PT ;  /* 0x0000000e00007c12 */ /* 0x000fce000f8e3cff */
.L_x_28:
[----:B------:R-:W-:-:S06]  /*5710*/  UISETP.NE.AND UP0, UPT, UR9, 0x1, UPT ;  /* 0x000000010900788c */ /* 0x000fcc000bf05270 */
[----:B------:R-:W-:-:S13]  /*5720*/  PLOP3.LUT P1, PT, PT, PT, UP0, 0x80, 0x0 ;  /* 0x000000000000781c */ /* 0x000fda0003f2f008 */
[----:B------:R-:W-:Y:S05]  /*5730*/  @!P1 BRA `(.L_x_29) ;  /* 0x0000000400289947 */ /* 0x000fea0003800000 */
[----:B------:R-:W-:Y:S01]  /*5740*/  UIADD3 UR12, UR39, 0x2000, URZ ;  /* 0x00002000270c7890 */ /* 0x000fe2000fffe03f */
[----:B---3--:R-:W-:Y:S01]  /*5750*/  WARPGROUP.ARRIVE ;  /* 0x00000000000079c5 */ /* 0x008fe20000000000 */
[----:B------:R-:W-:Y:S02]  /*5760*/  ULEA UR22, UR23, UR22, 0x8 ;  /* 0x0000001617167291 */ /* 0x000fe4000f8e403f */
[----:B------:R-:W-:Y:S01]  /*5770*/  USHF.R.U32.HI UR12, URZ, 0x4, UR12 ;  /* 0x000000043f0c7899 */ /* 0x000fe2000801160c */
[----:B------:R-:W-:Y:S01]  /*5780*/  UMOV UR19, 0xc0000010 ;  /* 0xc000001000137882 */ /* 0x000fe20000000000 */
[----:B------:R-:W-:Y:S02]  /*5790*/  UMOV UR17, 0x80 ;  /* 0x0000008000117882 */ /* 0x000fe40000000000 */
[----:B------:R-:W-:Y:S01]  /*57a0*/  ULOP3.LUT UR12, UR12, 0x3fff, URZ, 0xc0, !UPT ;  /* 0x00003fff0c0c7892 */ /* 0x000fe2000f8ec03f */
[----:B------:R-:W-:Y:S01]  /*57b0*/  UMOV UR18, UR22 ;  /* 0x0000001600127c82 */ /* 0x000fe20008000000 */
[----:B------:R-:W-:-:S02]  /*57c0*/  UISETP.NE.AND UP0, UPT, UR10, 0x3, UPT ;  /* 0x000000030a00788c */ /* 0x000fc4000bf05270 */
[----:B------:R-:W-:-:S04]  /*57d0*/  ULOP3.LUT UR12, UR12, 0x80000, URZ, 0xfc, !UPT ;  /* 0x000800000c0c7892 */ /* 0x000fc8000f8efc3f */
[----:B------:R-:W-:Y:S01]  /*57e0*/  ULEA UR12, UR9, UR12, 0xa ;  /* 0x0000000c090c7291 */ /* 0x000fe2000f8e503f */
[----:B------:R-:W-:-:S06]  /*57f0*/  PLOP3.LUT P2, PT, PT, PT, UP0, 0x80, 0x0 ;  /* 0x000000000000781c */ /* 0x000fcc0003f4f008 */
[----:B------:R-:W-:Y:S02]  /*5800*/  UMOV UR16, UR12 ;  /* 0x0000000c00107c82 */ /* 0x000fe40008000000 */
[----:B------:R-:W-:Y:S01]  /*5810*/  HGMMA.64x16x16.F32 R160, gdesc[UR16].tnspB, R160, gsb0 ;  /* 0x4020000010a079f0 */ /* 0x000fe200080008a0 */
[----:B------:R-:W-:Y:S02]  /*5820*/  UIADD3 UR18, UR22, 0x20, URZ ;  /* 0x0000002016127890 */ /* 0x000fe4000fffe03f */
[----:B------:R-:W-:Y:S01]  /*5830*/  UIADD3 UR16, UR12, 0x10, URZ ;  /* 0x000000100c107890 */ /* 0x000fe2000fffe03f */
[----:B------:R-:W-:Y:S01]  /*5840*/  UMOV UR19, 0xc0000010 ;  /* 0xc000001000137882 */ /* 0x000fe20000000000 */
[----:B------:R-:W-:Y:S01]  /*5850*/  UMOV UR17, 0x80 ;  /* 0x0000008000117882 */ /* 0x000fe20000000000 */
[----:B------:R-:W-:Y:S02]  /*5860*/  WARPGROUP.DEPBAR.LE gsb0, 0x0 ;  /* 0x00008000000079c5 */ /* 0x000fe40000010000 */
[----:B------:R-:W-:-:S06]  /*5870*/  WARPGROUP.ARRIVE ;  /* 0x00000000000079c5 */ /* 0x000fcc0000000000 */
        /* <DEDUP_REMOVED lines=42> */
[----:B------:R-:W-:Y:S03]  /*5b20*/  HGMMA.64x16x16.F32 R160, gdesc[UR16].tnspB, R160, gsb0 ;  /* 0x4020000010a079f0 */ /* 0x000fe600080008a0 */
[----:B------:R-:W-:Y:S02]  /*5b30*/  WARPGROUP.DEPBAR.LE gsb0, 0x0 ;  /* 0x00008000000079c5 */ /* 0x000fe40000010000 */
[----:B------:R-:W-:Y:S05]  /*5b40*/  @!P2 BRA `(.L_x_30) ;  /* 0x000000000004a947 */ /* 0x000fea0003800000 */
[----:B------:R-:W-:Y:S01]  /*5b50*/  BPT.TRAP 0x1 ;  /* 0x000000040000795c */ /* 0x000fe20000300000 */
.L_x_30:
[----:B-1----:R-:W-:Y:S02]  /*5b60*/  LEA R3, R181, UR39, 0x3 ;  /* 0x00000027b5037c11 */ /* 0x002fe4000f8e18ff */
[----:B--2---:R-:W-:-:S04]  /*5b70*/  SHF.L.U32 R2, R180, 0x1f, RZ ;  /* 0x0000001fb4027819 */ /* 0x004fc800000006ff */
[----:B------:R-:W1:Y:S02]  /*5b80*/  SYNCS.PHASECHK.TRANS64.TRYWAIT P1, [R3+URZ+0x12890], R2 ;  /* 0x01289002030075a7 */ /* 0x000e64000802017f */
[----:B-1----:R-:W-:Y:S05]  /*5b90*/  @!P1 BRA `(.L_x_31) ;  /* 0x00000044004c9947 */ /* 0x002fea0003800000 */
.L_x_139:
[----:B------:R-:W-:Y:S05]  /*5ba0*/  @!P2 BRA `(.L_x_32) ;  /* 0x000000000004a947 */ /* 0x000fea0003800000 */
[----:B------:R-:W-:Y:S01]  /*5bb0*/  BPT.TRAP 0x1 ;  /* 0x000000040000795c */ /* 0x000fe20000300000 */
.L_x_32:
[----:B------:R3:W-:Y:S01]  /*5bc0*/  SYNCS.ARRIVE.TRANS64.A1T0 RZ, [R3+URZ+0x12880], RZ ;  /* 0x012880ff03ff79a7 */ /* 0x0007e2000810003f */
[----:B------:R-:W-:Y:S05]  /*5bd0*/  BRA `(.L_x_33) ;  /* 0x0000001000247947 */ /* 0x000fea0003800000 */
.L_x_29:
[----:B------:R-:W-:Y:S01]  /*5be0*/  ULEA UR14, UR36, UR37, 0x1 ;  /* 0x00000025240e7291 */ /* 0x000fe2000f8e083f */
[----:B--2---:R-:W-:-:S03]  /*5bf0*/  SHF.L.U32 R2, R0, 0x1f, RZ ;  /* 0x0000001f00027819 */ /* 0x004fc600000006ff */
[----:B------:R-:W-:-:S09]  /*5c00*/  ULEA UR14, UR14, UR12, 0x3 ;  /* 0x0000000c0e0e7291 */ /* 0x000fd2000f8e183f */
[----:B---3--:R-:W2:Y:S02]  /*5c10*/  SYNCS.PHASECHK.TRANS64.TRYWAIT P1, [UR14], R2 ;  /* 0x00000002ff0075a7 */ /* 0x008ea4000802014e */
[----:B--2---:R-:W-:Y:S05]  /*5c20*/  @!P1 BRA `(.L_x_34) ;  /* 0x00000044003c9947 */ /* 0x004fea0003800000 */
.L_x_140:
[----:B------:R-:W-:Y:S01]  /*5c30*/  UIADD3 UR14, UR39, 0x2000, URZ ;  /* 0x00002000270e7890 */ /* 0x000fe2000fffe03f */
[----:B------:R-:W-:Y:S01]  /*5c40*/  WARPGROUP.ARRIVE ;  /* 0x00000000000079c5 */ /* 0x000fe20000000000 */
[----:B------:R-:W-:Y:S02]  /*5c50*/  USHF.L.U32 UR15, UR13, 0x7, URZ ;  /* 0x000000070d0f7899 */ /* 0x000fe4000800063f */
[----:B------:R-:W-:Y:S02]  /*5c60*/  USHF.R.U32.HI UR14, URZ, 0x4, UR14 ;  /* 0x000000043f0e7899 */ /* 0x000fe4000801160e */
[----:B------:R-:W-:Y:S02]  /*5c70*/  ULOP3.LUT UR27, UR15, 0x100, URZ, 0x3c, !UPT ;  /* 0x000001000f1b7892 */ /* 0x000fe4000f8e3c3f */
[----:B------:R-:W-:Y:S02]  /*5c80*/  ULOP3.LUT UR14, UR14, 0x3fff, URZ, 0xc0, !UPT ;  /* 0x00003fff0e0e7892 */ /* 0x000fe4000f8ec03f */
[----:B------:R-:W-:-:S02]  /*5c90*/  UIADD3 UR18, UR21, UR27, URZ ;  /* 0x0000001b15127290 */ /* 0x000fc4000fffe03f */
[----:B------:R-:W-:Y:S01]  /*5ca0*/  ULOP3.LUT UR26, UR14, 0x800000, URZ, 0xfc, !UPT ;  /* 0x008000000e1a7892 */ /* 0x000fe2000f8efc3f */
[----:B------:R-:W-:Y:S01]  /*5cb0*/  UMOV UR19, 0xc0000010 ;  /* 0xc000001000137882 */ /* 0x000fe20000000000 */
[----:B------:R-:W-:Y:S02]  /*5cc0*/  UMOV UR17, 0x8 ;  /* 0x0000000800117882 */ /* 0x000fe40000000000 */
[----:B------:R-:W-:Y:S02]  /*5cd0*/  UIADD3 UR28, UR26, 0x40, URZ ;  /* 0x000000401a1c7890 */ /* 0x000fe4000fffe03f */
[----:B------:R-:W-:Y:S01]  /*5ce0*/  ULOP3.LUT UR14, UR14, 0x80000, URZ, 0xfc, !UPT ;  /* 0x000800000e0e7892 */ /* 0x000fe2000f8efc3f */
[----:B------:R-:W-:Y:S01]  /*5cf0*/  UMOV UR16, UR26 ;  /* 0x0000001a00107c82 */ /* 0x000fe20008000000 */
[----:B------:R-:W-:Y:S01]  /*5d00*/  ULEA UR22, UR23, UR22, 0x8 ;  /* 0x0000001617167291 */ /* 0x000fe2000f8e403f */
[----:B------:R-:W-:Y:S02]  /*5d10*/  HGMMA.64x16x16.F32 R32, gdesc[UR16].tnspA.tnspB, RZ, !UPT, gsb0 ;  /* 0x60200000102079f0 */ /* 0x000fe4000c0008ff */
[----:B------:R-:W-:Y:S01]  /*5d20*/  UMOV UR16, UR28 ;  /* 0x0000001c00107c82 */ /* 0x000fe20008000000 */
[----:B------:R-:W-:Y:S01]  /*5d30*/  UMOV UR17, 0x8 ;  /* 0x0000000800117882 */ /* 0x000fe20000000000 */
[----:B------:R-:W-:-:S02]  /*5d40*/  UIADD3 UR28, UR26, 0x140, URZ ;  /* 0x000001401a1c7890 */ /* 0x000fc4000fffe03f */
[----:B------:R-:W-:-:S06]  /*5d50*/  UISETP.NE.AND UP0, UPT, UR10, 0x3, UPT ;  /* 0x000000030a00788c */ /* 0x000fcc000bf05270 */
[----:B------:R-:W-:Y:S01]  /*5d60*/  PLOP3.LUT P1, PT, PT, PT, UP0, 0x80, 0x0 ;  /* 0x000000000000781c */ /* 0x000fe20003f2f008 */
[----:B------:R-:W-:Y:S02]  /*5d70*/  WARPGROUP.DEPBAR.LE gsb0, 0x0 ;  /* 0x00008000000079c5 */ /* 0x000fe40000010000 */
[----:B------:R-:W-:-:S06]  /*5d80*/  WARPGROUP.ARRIVE ;  /* 0x00000000000079c5 */ /* 0x000fcc0000000000 */
[----:B------:R-:W-:Y:S01]  /*5d90*/  HGMMA.64x16x16.F32 R24, gdesc[UR16].tnspA.tnspB, RZ, !UPT, gsb0 ;  /* 0x60200000101879f0 */ /* 0x000fe2000c0008ff */
[----:B------:R-:W-:Y:S02]  /*5da0*/  UIADD3 UR18, UR27, 0x20, UR21 ;  /* 0x000000201b127890 */ /* 0x000fe4000fffe015 */
[----:B------:R-:W-:Y:S01]  /*5db0*/  UIADD3 UR16, UR26, 0x100, URZ ;  /* 0x000001001a107890 */ /* 0x000fe2000fffe03f */
[----:B------:R-:W-:Y:S01]  /*5dc0*/  UMOV UR19, 0xc0000010 ;  /* 0xc000001000137882 */ /* 0x000fe20000000000 */
[----:B------:R-:W-:Y:S01]  /*5dd0*/  UMOV UR17, 0x8 ;  /* 0x0000000800117882 */ /* 0x000fe20000000000 */
[----:B------:R-:W-:Y:S02]  /*5de0*/  WARPGROUP.DEPBAR.LE gsb0, 0x0 ;  /* 0x00008000000079c5 */ /* 0x000fe40000010000 */
[----:B------:R-:W-:-:S06]  /*5df0*/  WARPGROUP.ARRIVE ;  /* 0x00000000000079c5 */ /* 0x000fcc0000000000 */
[----:B------:R-:W-:Y:S01]  /*5e00*/  HGMMA.64x16x16.F32 R32, gdesc[UR16].tnspA.tnspB, R32, gsb0 ;  /* 0x60200000102079f0 */ /* 0x000fe20008000820 */
[----:B------:R-:W-:Y:S01]  /*5e10*/  UMOV UR16, UR28 ;  /* 0x0000001c00107c82 */ /* 0x000fe20008000000 */
[----:B------:R-:W-:Y:S01]  /*5e20*/  UMOV UR17, 0x8 ;  /* 0x0000000800117882 */ /* 0x000fe20000000000 */
[----:B------:R-:W-:Y:S01]  /*5e30*/  UIADD3 UR28, UR26, 0x240, URZ ;  /* 0x000002401a1c7890 */ /* 0x000fe2000fffe03f */
[----:B------:R-:W-:Y:S02]  /*5e40*/  WARPGROUP.DEPBAR.LE gsb0, 0x0 ;  /* 0x00008000000079c5 */ /* 0x000fe40000010000 */
[----:B------:R-:W-:-:S06]  /*5e50*/  WARPGROUP.ARRIVE ;  /* 0x00000000000079c5 */ /* 0x000fcc0000000000 */
[----:B------:R-:W-:Y:S01]  /*5e60*/  HGMMA.64x16x16.F32 R24, gdesc[UR16].tnspA.tnspB, R24, gsb0 ;  /* 0x60200000101879f0 */ /* 0x000fe20008000818 */
        /* <DEDUP_REMOVED lines=9> */
[----:B------:R-:W-:Y:S02]  /*5f00*/  WARPGROUP.DEPBAR.LE gsb0, 0x0 ;  /* 0x00008000000079c5 */ /* 0x000fe40000010000 */
[----:B------:R-:W-:-:S06]  /*5f10*/  WARPGROUP.ARRIVE ;  /* 0x00000000000079c5 */ /* 0x000fcc0000000000 */
[----:B------:R-:W-:Y:S01]  /*5f20*/  HGMMA.64x16x16.F32 R24, gdesc[UR16].tnspA.tnspB, R24, gsb0 ;  /* 0x60200000101879f0 */ /* 0x000fe20008000818 */
[----:B------:R-:W-:Y:S02]  /*5f30*/  UIADD3 UR18, UR27, 0x60, UR21 ;  /* 0x000000601b127890 */ /* 0x000fe4000fffe015 */
[----:B------:R-:W-:Y:S01]  /*5f40*/  UIADD3 UR16, UR26, 0x300, URZ ;  /* 0x000003001a107890 */ /* 0x000fe2000fffe03f */
[----:B------:R-:W-:Y:S01]  /*5f50*/  UMOV UR19, 0xc0000010 ;  /* 0xc000001000137882 */ /* 0x000fe20000000000 */
[----:B------:R-:W-:Y:S01]  /*5f60*/  UMOV UR17, 0x8 ;  /* 0x0000000800117882 */ /* 0x000fe20000000000 */
[----:B------:R-:W-:Y:S01]  /*5f70*/  UIADD3 UR27, UR26, 0x340, URZ ;  /* 0x000003401a1b7890 */ /* 0x000fe2000fffe03f */
        /* <DEDUP_REMOVED lines=9> */
[----:B------:R-:W-:Y:S02]  /*6010*/  UIADD3 UR18, UR21, UR15, URZ ;  /* 0x0000000f15127290 */ /* 0x000fe4000fffe03f */
        /* <DEDUP_REMOVED lines=41> */
[----:B------:R-:W-:Y:S02]  /*62b0*/  UIADD3 UR26, UR26, 0x740, URZ ;  /* 0x000007401a1a7890 */ /* 0x000fe4000fffe03f */
[----:B------:R-:W-:Y:S01]  /*62c0*/  UIADD3 UR15, UR14, 0x400, URZ ;  /* 0x000004000e0f7890 */ /* 0x000fe2000fffe03f */
        /* <DEDUP_REMOVED lines=8> */
[----:B------:R-:W-:Y:S01]  /*6350*/  UMOV UR18, UR22 ;  /* 0x0000001600127c82 */ /* 0x000fe20008000000 */
[----:B------:R-:W-:Y:S01]  /*6360*/  UMOV UR19, 0xc0000010 ;  /* 0xc000001000137882 */ /* 0x000fe20000000000 */
[----:B------:R-:W-:Y:S01]  /*6370*/  UMOV UR16, UR15 ;  /* 0x0000000f00107c82 */ /* 0x000fe20008000000 */
        /* <DEDUP_REMOVED lines=50> */
[----:B------:R-:W-:-:S04]  /*66a0*/  USHF.L.U32 UR14, UR36, 0x1, URZ ;  /* 0x00000001240e7899 */ /* 0x000fc8000800063f */
[----:B------:R-:W-:-:S04]  /*66b0*/  ULOP3.LUT UR20, UR14, 0xfffffffe, UR20, 0xe2, !UPT ;  /* 0xfffffffe0e147892 */ /* 0x000fc8000f8ee214 */
[----:B------:R-:W-:Y:S01]  /*66c0*/  ULEA UR20, UR20, UR12, 0x3 ;  /* 0x0000000c14147291 */ /* 0x000fe2000f8e183f */
[----:B------:R-:W-:Y:S02]  /*66d0*/  WARPGROUP.DEPBAR.LE gsb0, 0x0 ;  /* 0x00008000000079c5 */ /* 0x000fe40000010000 */
[----:B------:R-:W-:-:S06]  /*66e0*/  WARPGROUP.ARRIVE ;  /* 0x00000000000079c5 */ /* 0x000fcc0000000000 */
[----:B------:R-:W-:Y:S03]  /*66f0*/  HGMMA.64x16x16.F32 R160, gdesc[UR16].tnspB, R160, gsb0 ;  /* 0x4020000010a079f0 */ /* 0x000fe600080008a0 */
[----:B------:R-:W-:Y:S02]  /*6700*/  WARPGROUP.DEPBAR.LE gsb0, 0x0 ;  /* 0x00008000000079c5 */ /* 0x000fe40000010000 */
[----:B------:R-:W-:Y:S01]  /*6710*/  SYNCS.ARRIVE.TRANS64.A1T0 RZ, [UR20], RZ ;  /* 0x000000ffffff79a7 */ /* 0x000fe20008100014 */
[----:B------:R-:W-:Y:S05]  /*6720*/  @!P1 BRA `(.L_x_35) ;  /* 0x0000000000049947 */ /* 0x000fea0003800000 */
[----:B------:R-:W-:Y:S01]  /*6730*/  BPT.TRAP 0x1 ;  /* 0x000000040000795c */ /* 0x000fe20000300000 */
.L_x_35:
[----:B------:R-:W-:Y:S02]  /*6740*/  LEA R19, R181, UR39, 0x3 ;  /* 0x00000027b5137c11 */ /* 0x000fe4000f8e18ff */
[----:B-1----:R-:W-:-:S04]  /*6750*/  SHF.L.U32 R2, R180, 0x1f, RZ ;  /* 0x0000001fb4027819 */ /* 0x002fc800000006ff */
[----:B------:R-:W1:Y:S02]  /*6760*/  SYNCS.PHASECHK.TRANS64.TRYWAIT P2, [R19+URZ+0x12890], R2 ;  /* 0x01289002130075a7 */ /* 0x000e64000804017f */
[----:B-1----:R-:W-:Y:S05]  /*6770*/  @!P2 BRA `(.L_x_36) ;  /* 0x000000380080a947 */ /* 0x002fea0003800000 */
.L_x_141:
[----:B------:R-:W2:Y:S01]  /*6780*/  S2UR UR12, SR_SWINHI ;  /* 0x00000000000c79c3 */ /* 0x000ea20000002f00 */
[----:B------:R-:W-:-:S05]  /*6790*/  IMAD.SHL.U32 R3, R181, 0x800, RZ ;  /* 0x00000800b5037824 */ /* 0x000fca00078e00ff */
[----:B------:R-:W-:Y:S02]  /*67a0*/  SHF.R.S32.HI R5, RZ, 0x1f, R3 ;  /* 0x0000001fff057819 */ /* 0x000fe40000011403 */
[----:B------:R-:W-:-:S04]  /*67b0*/  IADD3 R3, P2, R184, R3, RZ ;  /* 0x00000003b8037210 */ /* 0x000fc80007f5e0ff */
[----:B------:R-:W-:Y:S01]  /*67c0*/  LEA.HI.X.SX32 R18, R184, R5, 0x1, P2 ;  /* 0x00000005b8127211 */ /* 0x000fe200010f0eff */
[----:B------:R-:W-:Y:S01]  /*67d0*/  UMOV UR14, UR39 ;  /* 0x00000027000e7c82 */ /* 0x000fe20008000000 */
[----:B--2---:R-:W-:Y:S01]  /*67e0*/  UMOV UR15, UR12 ;  /* 0x0000000c000f7c82 */ /* 0x004fe20008000000 */
[----:B------:R-:W-:-:S04]  /*67f0*/  LEA R17, P2, R3, UR14, 0x2 ;  /* 0x0000000e03117c11 */ /* 0x000fc8000f8410ff */
[----:B------:R-:W-:Y:S02]  /*6800*/  LEA.HI.X R18, R3, UR15, R18, 0x2, P2 ;  /* 0x0000000f03127c11 */ /* 0x000fe400090f1412 */
[C---:B------:R-:W-:Y:S02]  /*6810*/  IADD3 R3, P3, R17.reuse, 0xe000, RZ ;  /* 0x0000e00011037810 */ /* 0x040fe40007f7e0ff */
[C---:B------:R-:W-:Y:S02]  /*6820*/  IADD3 R5, P6, R17.reuse, 0xe200, RZ ;  /* 0x0000e20011057810 */ /* 0x040fe40007fde0ff */
[----:B------:R-:W-:Y:S02]  /*6830*/  IADD3 R7, P5, R17, 0xe020, RZ ;  /* 0x0000e02011077810 */ /* 0x000fe40007fbe0ff */
[----:B-1----:R-:W-:Y:S02]  /*6840*/  LOP3.LUT R2, R3, 0x180, RZ, 0xc0, !PT ;  /* 0x0000018003027812 */ /* 0x002fe400078ec0ff */
[----:B------:R-:W-:-:S02]  /*6850*/  LOP3.LUT R4, R5, 0x180, RZ, 0xc0, !PT ;  /* 0x0000018005047812 */ /* 0x000fc400078ec0ff */
[----:B------:R-:W-:Y:S02]  /*6860*/  LOP3.LUT R6, R7, 0x180, RZ, 0xc0, !PT ;  /* 0x0000018007067812 */ /* 0x000fe400078ec0ff */
[----:B------:R-:W-:Y:S02]  /*6870*/  SHF.R.U64 R2, R2, 0x3, RZ ;  /* 0x0000000302027819 */ /* 0x000fe400000012ff */
[----:B------:R-:W-:Y:S02]  /*6880*/  SHF.R.U64 R4, R4, 0x3, RZ ;  /* 0x0000000304047819 */ /* 0x000fe400000012ff */
[----:B------:R-:W-:Y:S02]  /*6890*/  SHF.R.U64 R6, R6, 0x3, RZ ;  /* 0x0000000306067819 */ /* 0x000fe400000012ff */
[----:B------:R-:W-:Y:S02]  /*68a0*/  IADD3 R9, P2, R17, 0xe220, RZ ;  /* 0x0000e22011097810 */ /* 0x000fe40007f5e0ff */
[----:B------:R-:W-:-:S02]  /*68b0*/  LOP3.LUT R2, R2, R3, RZ, 0x3c, !PT ;  /* 0x0000000302027212 */ /* 0x000fc400078e3cff */
[----:B------:R-:W-:Y:S01]  /*68c0*/  LOP3.LUT R4, R4, R5, RZ, 0x3c, !PT ;  /* 0x0000000504047212 */ /* 0x000fe200078e3cff */
[--C-:B------:R-:W-:Y:S01]  /*68d0*/  IMAD.X R5, RZ, RZ, R18.reuse, P6 ;  /* 0x000000ffff057224 */ /* 0x100fe200030e0612 */
[C---:B------:R-:W-:Y:S02]  /*68e0*/  IADD3 R11, P4, R17.reuse, 0xf000, RZ ;  /* 0x0000f000110b7810 */ /* 0x040fe40007f9e0ff */
[----:B------:R-:W-:Y:S02]  /*68f0*/  IADD3.X R3, RZ, R18, RZ, P3, !PT ;  /* 0x00000012ff037210 */ /* 0x000fe40001ffe4ff */
[----:B------:R-:W-:Y:S01]  /*6900*/  LOP3.LUT R6, R6, R7, RZ, 0x3c, !PT ;  /* 0x0000000706067212 */ /* 0x000fe200078e3cff */
[----:B------:R-:W-:Y:S01]  /*6910*/  IMAD.X R7, RZ, RZ, R18, P5 ;  /* 0x000000ffff077224 */ /* 0x000fe200028e0612 */
[C---:B------:R-:W-:Y:S01]  /*6920*/  IADD3 R13, P3, R17.reuse, 0xf200, RZ ;  /* 0x0000f200110d7810 */ /* 0x040fe20007f7e0ff */
[----:B------:R1:W-:Y:S01]  /*6930*/  ST.E desc[UR24][R2.64], R32 ;  /* 0x0000002002007985 */ /* 0x0003e2000c101918 */
[----:B------:R-:W-:-:S02]  /*6940*/  IADD3 R15, P6, R17, 0xf020, RZ ;  /* 0x0000f020110f7810 */ /* 0x000fc40007fde0ff */
[----:B------:R-:W-:Y:S01]  /*6950*/  LOP3.LUT R8, R9, 0x180, RZ, 0xc0, !PT ;  /* 0x0000018009087812 */ /* 0x000fe200078ec0ff */
[----:B------:R1:W-:Y:S01]  /*6960*/  ST.E desc[UR24][R2.64+0x4], R33 ;  /* 0x0000042102007985 */ /* 0x0003e2000c101918 */
[----:B------:R-:W-:Y:S02]  /*6970*/  IADD3 R17, P5, R17, 0xf220, RZ ;  /* 0x0000f22011117810 */ /* 0x000fe40007fbe0ff */
[----:B------:R-:W-:Y:S01]  /*6980*/  LOP3.LUT R10, R11, 0x180, RZ, 0xc0, !PT ;  /* 0x000001800b0a7812 */ /* 0x000fe200078ec0ff */
[----:B------:R1:W-:Y:S01]  /*6990*/  ST.E desc[UR24][R4.64], R34 ;  /* 0x0000002204007985 */ /* 0x0003e2000c101918 */
[----:B------:R-:W-:Y:S02]  /*69a0*/  LOP3.LUT R12, R13, 0x180, RZ, 0xc0, !PT ;  /* 0x000001800d0c7812 */ /* 0x000fe400078ec0ff */
[----:B------:R-:W-:Y:S01]  /*69b0*/  LOP3.LUT R14, R15, 0x180, RZ, 0xc0, !PT ;  /* 0x000001800f0e7812 */ /* 0x000fe200078ec0ff */
[----:B------:R1:W-:Y:S01]  /*69c0*/  ST.E desc[UR24][R4.64+0x4], R35 ;  /* 0x0000042304007985 */ /* 0x0003e2000c101918 */
[----:B------:R-:W-:-:S02]  /*69d0*/  SHF.R.U64 R8, R8, 0x3, RZ ;  /* 0x0000000308087819 */ /* 0x000fc400000012ff */
[----:B------:R-:W-:Y:S01]  /*69e0*/  LOP3.LUT R16, R17, 0x180, RZ, 0xc0, !PT ;  /* 0x0000018011107812 */ /* 0x000fe200078ec0ff */
[----:B------:R1:W-:Y:S01]  /*69f0*/  ST.E desc[UR24][R6.64], R36 ;  /* 0x0000002406007985 */ /* 0x0003e2000c101918 */
[----:B------:R-:W-:Y:S02]  /*6a00*/  SHF.R.U64 R10, R10, 0x3, RZ ;  /* 0x000000030a0a7819 */ /* 0x000fe400000012ff */
[----:B------:R-:W-:Y:S01]  /*6a10*/  SHF.R.U64 R12, R12, 0x3, RZ ;  /* 0x000000030c0c7819 */ /* 0x000fe200000012ff */
[----:B------:R1:W-:Y:S01]  /*6a20*/  ST.E desc[UR24][R6.64+0x4], R37 ;  /* 0x0000042506007985 */ /* 0x0003e2000c101918 */
[----:B------:R-:W-:Y:S02]  /*6a30*/  SHF.R.U64 R14, R14, 0x3, RZ ;  /* 0x000000030e0e7819 */ /* 0x000fe400000012ff */
[----:B------:R-:W-:Y:S01]  /*6a40*/  LOP3.LUT R8, R8, R9, RZ, 0x3c, !PT ;  /* 0x0000000908087212 */ /* 0x000fe200078e3cff */
[----:B------:R-:W-:Y:S01]  /*6a50*/  IMAD.X R9, RZ, RZ, R18, P2 ;  /* 0x000000ffff097224 */ /* 0x000fe200010e0612 */
[----:B------:R-:W-:-:S02]  /*6a60*/  SHF.R.U64 R16, R16, 0x3, RZ ;  /* 0x0000000310107819 */ /* 0x000fc400000012ff */
[----:B------:R-:W-:Y:S01]  /*6a70*/  LOP3.LUT R10, R10, R11, RZ, 0x3c, !PT ;  /* 0x0000000b0a0a7212 */ /* 0x000fe200078e3cff */
[--C-:B------:R-:W-:Y:S01]  /*6a80*/  IMAD.X R11, RZ, RZ, R18.reuse, P4 ;  /* 0x000000ffff0b7224 */ /* 0x100fe200020e0612 */
[----:B------:R-:W-:Y:S01]  /*6a90*/  LOP3.LUT R12, R12, R13, RZ, 0x3c, !PT ;  /* 0x0000000d0c0c7212 */ /* 0x000fe200078e3cff */
[----:B------:R1:W-:Y:S01]  /*6aa0*/  ST.E desc[UR24][R8.64], R38 ;  /* 0x0000002608007985 */ /* 0x0003e2000c101918 */
[----:B------:R-:W-:Y:S01]  /*6ab0*/  LOP3.LUT R14, R14, R15, RZ, 0x3c, !PT ;  /* 0x0000000f0e0e7212 */ /* 0x000fe200078e3cff */
[--C-:B------:R-:W-:Y:S01]  /*6ac0*/  IMAD.X R15, RZ, RZ, R18.reuse, P6 ;  /* 0x000000ffff0f7224 */ /* 0x100fe200030e0612 */
[----:B------:R-:W-:Y:S01]  /*6ad0*/  IADD3.X R13, RZ, R18, RZ, P3, !PT ;  /* 0x00000012ff0d7210 */ /* 0x000fe20001ffe4ff */
[----:B------:R1:W-:Y:S01]  /*6ae0*/  ST.E desc[UR24][R8.64+0x4], R39 ;  /* 0x0000042708007985 */ /* 0x0003e2000c101918 */
[----:B------:R-:W-:Y:S01]  /*6af0*/  LOP3.LUT R16, R16, R17, RZ, 0x3c, !PT ;  /* 0x0000001110107212 */ /* 0x000fe200078e3cff */
[----:B------:R-:W-:Y:S02]  /*6b00*/  IMAD.X R17, RZ, RZ, R18, P5 ;  /* 0x000000ffff117224 */ /* 0x000fe400028e0612 */
[----:B------:R1:W-:Y:S04]  /*6b10*/  ST.E desc[UR24][R10.64], R24 ;  /* 0x000000180a007985 */ /* 0x0003e8000c101918 */
[----:B------:R1:W-:Y:S04]  /*6b20*/  ST.E desc[UR24][R10.64+0x4], R25 ;  /* 0x000004190a007985 */ /* 0x0003e8000c101918 */
[----:B------:R1:W-:Y:S04]  /*6b30*/  ST.E desc[UR24][R12.64], R26 ;  /* 0x0000001a0c007985 */ /* 0x0003e8000c101918 */
[----:B------:R1:W-:Y:S04]  /*6b40*/  ST.E desc[UR24][R12.64+0x4], R27 ;  /* 0x0000041b0c007985 */ /* 0x0003e8000c101918 */
[----:B------:R1:W-:Y:S04]  /*6b50*/  ST.E desc[UR24][R14.64], R28 ;  /* 0x0000001c0e007985 */ /* 0x0003e8000c101918 */
[----:B------:R1:W-:Y:S04]  /*6b60*/  ST.E desc[UR24][R14.64+0x4], R29 ;  /* 0x0000041d0e007985 */ /* 0x0003e8000c101918 */
[----:B------:R1:W-:Y:S04]  /*6b70*/  ST.E desc[UR24][R16.64], R30 ;  /* 0x0000001e10007985 */ /* 0x0003e8000c101918 */
[----:B------:R1:W-:Y:S01]  /*6b80*/  ST.E desc[UR24][R16.64+0x4], R31 ;  /* 0x0000041f10007985 */ /* 0x0003e2000c101918 */
[----:B------:R-:W-:Y:S01]  /*6b90*/  @!PT LDS RZ, [RZ] ;  /* 0x00000000fffff984 */ /* 0x000fe20000000800 */
[----:B------:R-:W-:Y:S01]  /*6ba0*/  @!PT LDS RZ, [RZ] ;  /* 0x00000000fffff984 */ /* 0x000fe20000000800 */
[----:B------:R-:W-:Y:S01]  /*6bb0*/  @!PT LDS RZ, [RZ] ;  /* 0x00000000fffff984 */ /* 0x000fe20000000800 */
[----:B------:R-:W-:Y:S01]  /*6bc0*/  @!PT LDS RZ, [RZ] ;  /* 0x00000000fffff984 */ /* 0x000fe20000000800 */
[----:B------:R2:W-:Y:S06]  /*6bd0*/  MEMBAR.ALL.CTA ;  /* 0x0000000000007992 */ /* 0x0005ec0000008000 */
[----:B--2---:R-:W2:Y:S01]  /*6be0*/  FENCE.VIEW.ASYNC.S ;  /* 0x00000000000073c6 */ /* 0x004ea20000000000 */
[----:B------:R-:W-:Y:S05]  /*6bf0*/  @!P1 BRA `(.L_x_37) ;  /* 0x0000000000049947 */ /* 0x000fea0003800000 */
[----:B------:R-:W-:Y:S01]  /*6c00*/  BPT.TRAP 0x1 ;  /* 0x000000040000795c */ /* 0x000fe20000300000 */
.L_x_37:
[----:B--2---:R2:W-:Y:S01]  /*6c10*/  SYNCS.ARRIVE.TRANS64.A1T0 RZ, [R19+URZ+0x12880], RZ ;  /* 0x012880ff13ff79a7 */ /* 0x0045e2000810003f */
[----:B------:R-:W-:-:S04]  /*6c20*/  UIADD3 UR36, UR36, 0x1, URZ ;  /* 0x0000000124247890 */ /* 0x000fc8000fffe03f */
[----:B------:R-:W-:-:S04]  /*6c30*/  UISETP.NE.AND UP0, UPT, UR36, 0x2, UPT ;  /* 0x000000022400788c */ /* 0x000fc8000bf05270 */
[----:B------:R-:W-:Y:S02]  /*6c40*/  USEL UR12, URZ, 0x1, UP0 ;  /* 0x000000013f0c7887 */ /* 0x000fe40008000000 */
[----:B------:R-:W-:-:S04]  /*6c50*/  USEL UR36, UR36, URZ, UP0 ;  /* 0x0000003f24247287 */ /* 0x000fc80008000000 */
[----:B------:R-:W-:-:S08]  /*6c60*/  LOP3.LUT R0, R0, UR12, RZ, 0x3c, !PT ;  /* 0x0000000c00007c12 */ /* 0x000fd0000f8e3cff */
.L_x_33:
[C---:B-1----:R-:W-:Y:S01]  /*6c70*/  VIADD R2, R181.reuse, 0x1 ;  /* 0x00000001b5027836 */ /* 0x042fe20000000000 */
[----:B------:R-:W-:-:S04]  /*6c80*/  ISETP.NE.AND P2, PT, R181, 0x1, PT ;  /* 0x00000001b500780c */ /* 0x000fc80003f45270 */
[C---:B------:R-:W-:Y:S02]  /*6c90*/  ISETP.NE.AND P1, PT, R2.reuse, 0x2, PT ;  /* 0x000000020200780c */ /* 0x040fe40003f25270 */
[----:B---3--:R-:W-:Y:S02]  /*6ca0*/  SEL R3, RZ, 0x1, P2 ;  /* 0x00000001ff037807 */ /* 0x008fe40001000000 */
[----:B------:R-:W-:Y:S02]  /*6cb0*/  SEL R181, R2, RZ, P1 ;  /* 0x000000ff02b57207 */ /* 0x000fe40000800000 */
[----:B------:R-:W-:Y:S01]  /*6cc0*/  LOP3.LUT R180, R180, R3, RZ, 0x3c, !PT ;  /* 0x00000003b4b47212 */ /* 0x000fe200078e3cff */
[----:B------:R-:W-:Y:S06]  /*6cd0*/  @!P0 BRA `(.L_x_38) ;  /* 0x0000000000048947 */ /* 0x000fec0003800000 */
[----:B------:R-:W-:Y:S01]  /*6ce0*/  BPT.TRAP 0x1 ;  /* 0x000000040000795c */ /* 0x000fe20000300000 */
.L_x_38:
[----:B------:R-:W-:Y:S02]  /*6cf0*/  UISETP.GT.U32.AND UP0, UPT, UR4, 0x1, UPT ;  /* 0x000000010400788c */ /* 0x000fe4000bf04070 */
[----:B------:R-:W-:-:S04]  /*6d00*/  ULEA UR12, UR6, UR39, 0x3 ;  /* 0x00000027060c7291 */ /* 0x000fc8000f8e183f */
[----:B------:R-:W-:Y:S01]  /*6d10*/  UIADD3 UR12, UR12, 0x12820, URZ ;  /* 0x000128200c0c7890 */ /* 0x000fe2000fffe03f */
[----:B------:R-:W-:-:S03]  /*6d20*/  PLOP3.LUT P1, PT, PT, PT, UP0, 0x80, 0x0 ;  /* 0x000000000000781c */ /* 0x000fc60003f2f008 */
[----:B------:R-:W-:-:S09]  /*6d30*/  UPRMT UR12, URZ, 0x654, UR12 ;  /* 0x000006543f0c7896 */ /* 0x000fd2000800000c */
[----:B------:R-:W-:Y:S01]  /*6d40*/  SYNCS.ARRIVE.TRANS64.RED.A1T0 RZ, [UR12], RZ ;  /* 0x000000ffffff79a7 */ /* 0x000fe2000810040c */
[----:B------:R-:W-:Y:S05]  /*6d50*/  @P1 BRA `(.L_x_39) ;  /* 0x0000000000041947 */ /* 0x000fea0003800000 */
[----:B------:R-:W-:Y:S01]  /*6d60*/  BPT.TRAP 0x1 ;  /* 0x000000040000795c */ /* 0x000fe20000300000 */
.L_x_39:
[----:B------:R-:W-:-:S04]  /*6d70*/  UIADD3 UR6, UR6, 0x1, URZ ;  /* 0x0000000106067890 */ /* 0x000fc8000fffe03f */
[----:B------:R-:W-:-:S04]  /*6d80*/  UISETP.NE.AND UP0, UPT, UR6, 0x4, UPT ;  /* 0x000000040600788c */ /* 0x000fc8000bf05270 */
[----:B------:R-:W-:Y:S01]  /*6d90*/  USEL UR12, UR6, URZ, UP0 ;  /* 0x0000003f060c7287 */ /* 0x000fe20008000000 */
[----:B------:R-:W-:Y:S11]  /*6da0*/  @!P0 BRA `(.L_x_40) ;  /* 0x0000000000048947 */ /* 0x000ff60003800000 */
[----:B------:R-:W-:Y:S01]  /*6db0*/  BPT.TRAP 0x1 ;  /* 0x000000040000795c */ /* 0x000fe20000300000 */
.L_x_40:
[----:B------:R-:W-:-:S04]  /*6dc0*/  ULEA UR6, UR12, UR39, 0x3 ;  /* 0x000000270c067291 */ /* 0x000fc8000f8e183f */
[----:B------:R-:W-:-:S04]  /*6dd0*/  UIADD3 UR6, UR6, 0x12820, URZ ;  /* 0x0001282006067890 */ /* 0x000fc8000fffe03f */
[----:B------:R-:W-:-:S09]  /*6de0*/  UPRMT UR6, URZ, 0x654, UR6 ;  /* 0x000006543f067896 */ /* 0x000fd20008000006 */
[----:B------:R-:W-:Y:S01]  /*6df0*/  SYNCS.ARRIVE.TRANS64.RED.A1T0 RZ, [UR6], RZ ;  /* 0x000000ffffff79a7 */ /* 0x000fe20008100406 */
[----:B------:R-:W-:Y:S05]  /*6e00*/  @P1 BRA `(.L_x_41) ;  /* 0x0000000000041947 */ /* 0x000fea0003800000 */
[----:B------:R-:W-:Y:S01]  /*6e10*/  BPT.TRAP 0x1 ;  /* 0x000000040000795c */ /* 0x000fe20000300000 */
.L_x_41:
[----:B------:R-:W-:Y:S01]  /*6e20*/  UIADD3 UR11, UR11, 0x1, URZ ;  /* 0x000000010b0b7890 */ /* 0x000fe2000fffe03f */
[C---:B------:R-:W-:Y:S01]  /*6e30*/  ISETP.GT.AND P1, PT, R186.reuse, 0x1, PT ;  /* 0x00000001ba00780c */ /* 0x040fe20003f24270 */
[----:B------:R-:W-:Y:S01]  /*6e40*/  UIADD3 UR6, UR12, 0x1, URZ ;  /* 0x000000010c067890 */ /* 0x000fe2000fffe03f */
[----:B------:R-:W-:Y:S01]  /*6e50*/  VIADD R187, R187, 0x80 ;  /* 0x00000080bbbb7836 */ /* 0x000fe20000000000 */
[----:B------:R-:W-:Y:S01]  /*6e60*/  UISETP.NE.AND UP0, UPT, UR11, 0x4, UPT ;  /* 0x000000040b00788c */ /* 0x000fe2000bf05270 */
[----:B------:R-:W-:Y:S01]  /*6e70*/  IADD3 R186, R186, -0x1, RZ ;  /* 0xffffffffbaba7810 */ /* 0x000fe20007ffe0ff */
[----:B------:R-:W-:Y:S02]  /*6e80*/  UISETP.NE.AND UP1, UPT, UR6, 0x4, UPT ;  /* 0x000000040600788c */ /* 0x000fe4000bf25270 */
[----:B------:R-:W-:Y:S02]  /*6e90*/  USEL UR12, URZ, 0x1, UP0 ;  /* 0x000000013f0c7887 */ /* 0x000fe40008000000 */
[----:B------:R-:W-:-:S02]  /*6ea0*/  UIADD3 UR5, UR5, 0x1, URZ ;  /* 0x0000000105057890 */ /* 0x000fc4000fffe03f */
[----:B------:R-:W-:Y:S02]  /*6eb0*/  USEL UR6, UR6, URZ, UP1 ;  /* 0x0000003f06067287 */ /* 0x000fe40008800000 */
[----:B------:R-:W-:Y:S01]  /*6ec0*/  USEL UR23, UR11, URZ, UP0 ;  /* 0x0000003f0b177287 */ /* 0x000fe20008000000 */
[----:B------:R-:W-:Y:S01]  /*6ed0*/  LOP3.LUT R188, R188, UR12, RZ, 0x3c, !PT ;  /* 0x0000000cbcbc7c12 */ /* 0x000fe2000f8e3cff */
[----:B------:R-:W-:Y:S10]  /*6ee0*/  @P1 BRA `(.L_x_42) ;  /* 0xffffffa000b01947 */ /* 0x000ff4000383ffff */
.L_x_18:
[----:B------:R-:W-:Y:S05]  /*6ef0*/  @!P0 BRA `(.L_x_43) ;  /* 0x0000000000048947 */ /* 0x000fea0003800000 */
[----:B-1----:R-:W-:Y:S01]  /*6f00*/  BPT.TRAP 0x1 ;  /* 0x000000040000795c */ /* 0x002fe20000300000 */
.L_x_43:
[----:B------:R-:W-:Y:S02]  /*6f10*/  UISETP.GT.U32.AND UP0, UPT, UR4, 0x1, UPT ;  /* 0x000000010400788c */ /* 0x000fe4000bf04070 */
[----:B------:R-:W-:-:S04]  /*6f20*/  UIADD3 UR5, UR8, 0x12860, URZ ;  /* 0x0001286008057890 */ /* 0x000fc8000fffe03f */
[----:B------:R-:W-:Y:S01]  /*6f30*/  PLOP3.LUT P1, PT, PT, PT, UP0, 0x80, 0x0 ;  /* 0x000000000000781c */ /* 0x000fe20003f2f008 */
[----:B------:R-:W-:-:S09]  /*6f40*/  UPRMT UR5, URZ, 0x654, UR5 ;  /* 0x000006543f057896 */ /* 0x000fd20008000005 */
[----:B------:R-:W-:Y:S03]  /*6f50*/  SYNCS.ARRIVE.TRANS64.RED.A1T0 RZ, [UR5], RZ ;  /* 0x000000ffffff79a7 */ /* 0x000fe60008100405 */
[----:B------:R-:W-:Y:S05]  /*6f60*/  @P1 BRA `(.L_x_44) ;  /* 0x0000000000041947 */ /* 0x000fea0003800000 */
[----:B-1----:R-:W-:Y:S01]  /*6f70*/  BPT.TRAP 0x1 ;  /* 0x000000040000795c */ /* 0x002fe20000300000 */
.L_x_44:
[----:B------:R-:W-:Y:S05]  /*6f80*/  @!P0 BRA `(.L_x_45) ;  /* 0x0000000000048947 */ /* 0x000fea0003800000 */
[----:B-1----:R-:W-:Y:S01]  /*6f90*/  BPT.TRAP 0x1 ;  /* 0x000000040000795c */ /* 0x002fe20000300000 */
.L_x_45:
[----:B------:R-:W-:-:S04]  /*6fa0*/  UIADD3 UR8, UR8, 0x12868, URZ ;  /* 0x0001286808087890 */ /* 0x000fc8000fffe03f */
[----:B------:R-:W-:-:S09]  /*6fb0*/  UPRMT UR8, URZ, 0x654, UR8 ;  /* 0x000006543f087896 */ /* 0x000fd20008000008 */
[----:B------:R-:W-:Y:S01]  /*6fc0*/  SYNCS.ARRIVE.TRANS64.RED.A1T0 RZ, [UR8], RZ ;  /* 0x000000ffffff79a7 */ /* 0x000fe20008100408 */
[----:B------:R-:W-:Y:S05]  /*6fd0*/  @P1 BRA `(.L_x_46) ;  /* 0x0000000000041947 */ /* 0x000fea0003800000 */
[----:B-1----:R-:W-:Y:S01]  /*6fe0*/  BPT.TRAP 0x1 ;  /* 0x000000040000795c */ /* 0x002fe20000300000 */
.L_x_46:
[----:B------:R-:W-:-:S04]  /*6ff0*/  ULOP3.LUT UR7, UR7, 0x2, URZ, 0xfc, !UPT ;  /* 0x0000000207077892 */ /* 0x000fc8000f8efc3f */
[----:B------:R-:W-:-:S06]  /*7000*/  UISETP.NE.AND UP0, UPT, UR7, 0x3, UPT ;  /* 0x000000030700788c */ /* 0x000fcc000bf05270 */
[----:B------:R-:W-:-:S13]  /*7010*/  PLOP3.LUT P1, PT, PT, PT, UP0, 0x80, 0x0 ;  /* 0x000000000000781c */ /* 0x000fda0003f2f008 */
[----:B------:R-:W-:Y:S05]  /*7020*/  @!P1 BRA `(.L_x_47) ;  /* 0x0000000000049947 */ /* 0x000fea0003800000 */
[----:B-1----:R-:W-:Y:S01]  /*7030*/  BPT.TRAP 0x1 ;  /* 0x000000040000795c */ /* 0x002fe20000300000 */
.L_x_47:
[----:B------:R-:W-:Y:S02]  /*7040*/  LEA R3, R181, UR39, 0x3 ;  /* 0x00000027b5037c11 */ /* 0x000fe4000f8e18ff */
[----:B------:R-:W-:-:S04]  /*7050*/  SHF.L.U32 R2, R180, 0x1f, RZ ;  /* 0x0000001fb4027819 */ /* 0x000fc800000006ff */
[----:B------:R-:W4:Y:S02]  /*7060*/  SYNCS.PHASECHK.TRANS64.TRYWAIT P0, [R3+URZ+0x12890], R2 ;  /* 0x01289002030075a7 */ /* 0x000f24000800017f */
[----:B----4-:R-:W-:Y:S05]  /*7070*/  @!P0 BRA `(.L_x_48) ;  /* 0x0000003000548947 */ /* 0x010fea0003800000 */
.L_x_142:
[----:B------:R-:W-:Y:S05]  /*7080*/  @!P1 BRA `(.L_x_49) ;  /* 0x0000000000049947 */ /* 0x000fea0003800000 */
[----:B-1----:R-:W-:Y:S01]  /*7090*/  BPT.TRAP 0x1 ;  /* 0x000000040000795c */ /* 0x002fe20000300000 */
.L_x_49:
[----:B------:R-:W-:-:S05]  /*70a0*/  VIADD R181, R181, 0x1 ;  /* 0x00000001b5b57836 */ /* 0x000fca0000000000 */
[----:B------:R-:W-:-:S04]  /*70b0*/  ISETP.NE.AND P0, PT, R181, 0x2, PT ;  /* 0x00000002b500780c */ /* 0x000fc80003f05270 */
[----:B----4-:R-:W-:Y:S02]  /*70c0*/  SEL R3, RZ, 0x1, P0 ;  /* 0x00000001ff037807 */ /* 0x010fe40000000000 */
[----:B------:R-:W-:Y:S02]  /*70d0*/  SEL R181, R181, RZ, P0 ;  /* 0x000000ffb5b57207 */ /* 0x000fe40000000000 */
[----:B------:R-:W-:Y:S02]  /*70e0*/  LOP3.LUT R2, R180, R3, RZ, 0x3c, !PT ;  /* 0x00000003b4027212 */ /* 0x000fe400078e3cff */
[----:B------:R-:W-:Y:S02]  /*70f0*/  LEA R181, R181, UR39, 0x3 ;  /* 0x00000027b5b57c11 */ /* 0x000fe4000f8e18ff */
[----:B------:R-:W-:-:S04]  /*7100*/  SHF.L.U32 R2, R2, 0x1f, RZ ;  /* 0x0000001f02027819 */ /* 0x000fc800000006ff */
[----:B------:R-:W4:Y:S02]  /*7110*/  SYNCS.PHASECHK.TRANS64.TRYWAIT P0, [R181+URZ+0x12890], R2 ;  /* 0x01289002b50075a7 */ /* 0x000f24000800017f */
[----:B----4-:R-:W-:Y:S05]  /*7120*/  @!P0 BRA `(.L_x_50) ;  /* 0x00000030003c8947 */ /* 0x010fea0003800000 */
.L_x_143:
[----:B------:R-:W-:Y:S01]  /*7130*/  ULEA UR4, UR36, UR37, 0x1 ;  /* 0x0000002524047291 */ /* 0x000fe2000f8e083f */
[----:B----4-:R-:W-:Y:S02]  /*7140*/  SHF.L.U32 R2, R0, 0x1f, RZ ;  /* 0x0000001f00027819 */ /* 0x010fe400000006ff */
[----:B------:R-:W-:Y:S01]  /*7150*/  MOV R0, RZ ;  /* 0x000000ff00007202 */ /* 0x000fe20000000f00 */
[----:B------:R-:W-:-:S03]  /*7160*/  ULEA UR4, UR4, UR39, 0x3 ;  /* 0x0000002704047291 */ /* 0x000fc6000f8e183f */
[----:B------:R-:W-:-:S06]  /*7170*/  LOP3.LUT P1, RZ, R0, 0x9f, RZ, 0xc0, !PT ;  /* 0x0000009f00ff7812 */ /* 0x000fcc000782c0ff */
[----:B------:R-:W4:Y:S02]  /*7180*/  SYNCS.PHASECHK.TRANS64.TRYWAIT P0, [UR4+0x128a0], R2 ;  /* 0x0128a002ff0075a7 */ /* 0x000f240008000144 */
[----:B----4-:R-:W-:Y:S05]  /*7190*/  @!P0 BRA `(.L_x_51) ;  /* 0x0000003000348947 */ /* 0x010fea0003800000 */
.L_x_144:
[----:B------:R-:W-:Y:S05]  /*71a0*/  @!P1 BRA `(.L_x_52) ;  /* 0x0000000000409947 */ /* 0x000fea0003800000 */
[----:B------:R-:W-:Y:S01]  /*71b0*/  MOV R0, 0x0 ;  /* 0x0000000000007802 */ /* 0x000fe20000000f00 */
[----:B------:R-:W-:Y:S01]  /*71c0*/  ULDC.64 UR4, c[0x4][0x68] ;  /* 0x01001a0000047ab9 */ /* 0x000fe20000000a00 */
[----:B------:R-:W-:Y:S01]  /*71d0*/  ULDC.64 UR6, c[0x4][0x8] ;  /* 0x0100020000067ab9 */ /* 0x000fe20000000a00 */
[----:B---3--:R-:W-:Y:S01]  /*71e0*/  IMAD.U32 R4, RZ, RZ, UR4 ;  /* 0x00000004ff047e24 */ /* 0x008fe2000f8e00ff */
[----:B----4-:R3:W4:Y:S01]  /*71f0*/  LDC.64 R2, c[0x4][R0] ;  /* 0x0100000000027b82 */ /* 0x0107220000000a00 */
[----:B------:R-:W-:Y:S01]  /*7200*/  IMAD.U32 R5, RZ, RZ, UR5 ;  /* 0x00000005ff057e24 */ /* 0x000fe2000f8e00ff */
[----:B------:R-:W-:Y:S01]  /*7210*/  ULDC.64 UR4, c[0x4][0x70] ;  /* 0x01001c0000047ab9 */ /* 0x000fe20000000a00 */
[----:B------:R-:W-:Y:S01]  /*7220*/  IMAD.U32 R10, RZ, RZ, UR6 ;  /* 0x00000006ff0a7e24 */ /* 0x000fe2000f8e00ff */
[----:B------:R-:W-:Y:S01]  /*7230*/  MOV R7, UR5 ;  /* 0x0000000500077c02 */ /* 0x000fe20008000f00 */
[----:B------:R-:W-:Y:S01]  /*7240*/  IMAD.U32 R6, RZ, RZ, UR4 ;  /* 0x00000004ff067e24 */ /* 0x000fe2000f8e00ff */
[----:B------:R-:W-:Y:S01]  /*7250*/  MOV R13, RZ ;  /* 0x000000ff000d7202 */ /* 0x000fe20000000f00 */
[----:B------:R-:W-:-:S02]  /*7260*/  IMAD.U32 R11, RZ, RZ, UR7 ;  /* 0x00000007ff0b7e24 */ /* 0x000fc4000f8e00ff */
[----:B------:R-:W-:Y:S02]  /*7270*/  IMAD.MOV.U32 R8, RZ, RZ, 0x70 ;  /* 0x00000070ff087424 */ /* 0x000fe400078e00ff */
[----:B---3--:R-:W-:-:S07]  /*7280*/  IMAD.MOV.U32 R12, RZ, RZ, 0x1 ;  /* 0x00000001ff0c7424 */ /* 0x008fce00078e00ff */
[----:B------:R-:W-:-:S07]  /*7290*/  LEPC R20, `(.L_x_52) ;  /* 0x000000001014794e */ /* 0x000fce0000000000 */
[----:B-12-4-:R-:W-:Y:S05]  /*72a0*/  CALL.ABS.NOINC R2 ;  /* 0x0000000002007343 */ /* 0x016fea0003c00000 */
.L_x_52:
[----:B------:R-:W-:Y:S02]  /*72b0*/  IMAD.U32 R16, RZ, RZ, UR39 ;  /* 0x00000027ff107e24 */ /* 0x000fe4000f8e00ff */
[----:B----4-:R-:W-:-:S04]  /*72c0*/  IMAD.U32 R3, RZ, RZ, UR37 ;  /* 0x00000025ff037e24 */ /* 0x010fc8000f8e00ff */
[----:B------:R-:W-:-:S05]  /*72d0*/  IMAD R16, R3, 0x1200, R16 ;  /* 0x0000120003107824 */ /* 0x000fca00078e0210 */
[----:B------:R-:W-:-:S13]  /*72e0*/  LOP3.LUT P0, RZ, R16, 0x90, RZ, 0xc0, !PT ;  /* 0x0000009010ff7812 */ /* 0x000fda000780c0ff */
[----:B------:R-:W-:Y:S05]  /*72f0*/  @!P0 BRA `(.L_x_53) ;  /* 0x0000000000408947 */ /* 0x000fea0003800000 */
[----:B------:R-:W-:Y:S01]  /*7300*/  MOV R0, 0x0 ;  /* 0x0000000000007802 */ /* 0x000fe20000000f00 */
[----:B------:R-:W-:Y:S01]  /*7310*/  ULDC.64 UR4, c[0x4][0x68] ;  /* 0x01001a0000047ab9 */ /* 0x000fe20000000a00 */
[----:B------:R-:W-:Y:S01]  /*7320*/  ULDC.64 UR6, c[0x4][0x8] ;  /* 0x0100020000067ab9 */ /* 0x000fe20000000a00 */
[----:B---3--:R-:W-:Y:S01]  /*7330*/  IMAD.U32 R4, RZ, RZ, UR4 ;  /* 0x00000004ff047e24 */ /* 0x008fe2000f8e00ff */
[----:B------:R3:W4:Y:S01]  /*7340*/  LDC.64 R2, c[0x4][R0] ;  /* 0x0100000000027b82 */ /* 0x0007220000000a00 */
[----:B------:R-:W-:Y:S01]  /*7350*/  IMAD.U32 R5, RZ, RZ, UR5 ;  /* 0x00000005ff057e24 */ /* 0x000fe2000f8e00ff */
[----:B------:R-:W-:Y:S01]  /*7360*/  ULDC.64 UR4, c[0x4][0x70] ;  /* 0x01001c0000047ab9 */ /* 0x000fe20000000a00 */
[----:B------:R-:W-:Y:S01]  /*7370*/  IMAD.U32 R10, RZ, RZ, UR6 ;  /* 0x00000006ff0a7e24 */ /* 0x000fe2000f8e00ff */
[----:B------:R-:W-:Y:S01]  /*7380*/  MOV R6, UR4 ;  /* 0x0000000400067c02 */ /* 0x000fe20008000f00 */
[----:B------:R-:W-:Y:S01]  /*7390*/  IMAD.U32 R7, RZ, RZ, UR5 ;  /* 0x00000005ff077e24 */ /* 0x000fe2000f8e00ff */
[----:B------:R-:W-:Y:S01]  /*73a0*/  MOV R12, 0x1 ;  /* 0x00000001000c7802 */ /* 0x000fe20000000f00 */
[----:B------:R-:W-:-:S02]  /*73b0*/  IMAD.U32 R11, RZ, RZ, UR7 ;  /* 0x00000007ff0b7e24 */ /* 0x000fc4000f8e00ff */
[----:B------:R-:W-:Y:S02]  /*73c0*/  IMAD.MOV.U32 R8, RZ, RZ, 0x70 ;  /* 0x00000070ff087424 */ /* 0x000fe400078e00ff */
[----:B---3--:R-:W-:-:S07]  /*73d0*/  IMAD.MOV.U32 R13, RZ, RZ, RZ ;  /* 0x000000ffff0d7224 */ /* 0x008fce00078e00ff */
[----:B------:R-:W-:-:S07]  /*73e0*/  LEPC R20, `(.L_x_53) ;  /* 0x000000001014794e */ /* 0x000fce0000000000 */
[----:B-12-4-:R-:W-:Y:S05]  /*73f0*/  CALL.ABS.NOINC R2 ;  /* 0x0000000002007343 */ /* 0x016fea0003c00000 */
.L_x_53:
[----:B------:R-:W4:Y:S01]  /*7400*/  S2R R6, SR_TID.X ;  /* 0x0000000000067919 */ /* 0x000f220000002100 */
[----:B------:R-:W-:Y:S02]  /*7410*/  F2FP.F16.F32.PACK_AB R160, R161, R160 ;  /* 0x000000a0a1a0723e */ /* 0x000fe400000000ff */
[----:B------:R-:W-:Y:S02]  /*7420*/  F2FP.F16.F32.PACK_AB R161, R163, R162 ;  /* 0x000000a2a3a1723e */ /* 0x000fe400000000ff */
[----:B------:R-:W-:Y:S02]  /*7430*/  F2FP.F16.F32.PACK_AB R162, R165, R164 ;  /* 0x000000a4a5a2723e */ /* 0x000fe400000000ff */
[----:B------:R-:W-:Y:S02]  /*7440*/  F2FP.F16.F32.PACK_AB R163, R167, R166 ;  /* 0x000000a6a7a3723e */ /* 0x000fe400000000ff */
[C---:B----4-:R-:W-:Y:S01]  /*7450*/  LOP3.LUT R0, R6.reuse, 0x7f, RZ, 0xc0, !PT ;  /* 0x0000007f06007812 */ /* 0x050fe200078ec0ff */
[C---:B------:R-:W-:Y:S01]  /*7460*/  IMAD.SHL.U32 R2, R6.reuse, 0x10, RZ ;  /* 0x0000001006027824 */ /* 0x040fe200078e00ff */
[----:B---3--:R-:W-:Y:S01]  /*7470*/  SHF.R.U32.HI R4, RZ, 0x1, R6 ;  /* 0x00000001ff047819 */ /* 0x008fe20000011606 */
[----:B------:R-:W-:-:S02]  /*7480*/  IMAD.SHL.U32 R5, R6, 0x8, RZ ;  /* 0x0000000806057824 */ /* 0x000fc400078e00ff */
[----:B------:R-:W-:Y:S01]  /*7490*/  VIADD R18, R0, 0x1f ;  /* 0x0000001f00127836 */ /* 0x000fe20000000000 */
[----:B------:R-:W-:Y:S02]  /*74a0*/  LOP3.LUT R3, R2, 0x40, RZ, 0xc0, !PT ;  /* 0x0000004002037812 */ /* 0x000fe400078ec0ff */
[----:B------:R-:W-:Y:S02]  /*74b0*/  LOP3.LUT R5, R5, 0x300, RZ, 0xc0, !PT ;  /* 0x0000030005057812 */ /* 0x000fe400078ec0ff */
[----:B------:R-:W-:Y:S02]  /*74c0*/  ISETP.GT.U32.AND P1, PT, R18, 0x3e, PT ;  /* 0x0000003e1200780c */ /* 0x000fe40003f24070 */
[----:B------:R-:W-:Y:S02]  /*74d0*/  LOP3.LUT R3, R3, 0x8, R4, 0xf8, !PT ;  /* 0x0000000803037812 */ /* 0x000fe400078ef804 */
[----:B------:R-:W-:Y:S02]  /*74e0*/  SHF.L.U32 R0, R6, 0x1, RZ ;  /* 0x0000000106007819 */ /* 0x000fe400000006ff */
[----:B------:R-:W-:-:S02]  /*74f0*/  LOP3.LUT R5, R5, 0x30, R2, 0xf8, !PT ;  /* 0x0000003005057812 */ /* 0x000fc400078ef802 */
[----:B------:R-:W-:Y:S02]  /*7500*/  LOP3.LUT R0, R3, 0x8, R0, 0x78, !PT ;  /* 0x0000000803007812 */ /* 0x000fe400078e7800 */
[----:B------:R-:W-:Y:S02]  /*7510*/  LOP3.LUT R5, R5, 0x80, R2, 0xf8, !PT ;  /* 0x0000008005057812 */ /* 0x000fe400078ef802 */
[----:B------:R-:W-:Y:S02]  /*7520*/  P2R R2, PR, RZ, 0x2 ;  /* 0x00000002ff027803 */ /* 0x000fe40000000000 */
[----:B------:R-:W-:Y:S02]  /*7530*/  LOP3.LUT R17, R5, R0, RZ, 0xfc, !PT ;  /* 0x0000000005117212 */ /* 0x000fe400078efcff */
[----:B------:R-:W-:Y:S01]  /*7540*/  MOV R2, RZ ;  /* 0x000000ff00027202 */ /* 0x000fe20000000f00 */
[----:B------:R-:W-:Y:S06]  /*7550*/  @P1 BRA `(.L_x_54) ;  /* 0x0000000000041947 */ /* 0x000fec0003800000 */
[----:B------:R-:W-:-:S04]  /*7560*/  DEPBAR.LE SB0, 0x0 ;  /* 0x000080000000791a */ /* 0x000fc80000000000 */
.L_x_54:
[----:B------:R-:W-:Y:S05]  /*7570*/  WARPSYNC.ALL ;  /* 0x0000000000007948 */ /* 0x000fea0003800000 */
[----:B------:R-:W-:Y:S01]  /*7580*/  BAR.SYNC.DEFER_BLOCKING 0x1, 0x80 ;  /* 0x0042000000007b1d */ /* 0x000fe20000010000 */
[----:B------:R-:W-:Y:S01]  /*7590*/  IMAD R0, R17, 0x2, R16 ;  /* 0x0000000211007824 */ /* 0x000fe200078e0210 */
[----:B------:R-:W-:-:S04]  /*75a0*/  LOP3.LUT P0, RZ, R2, 0x9f, RZ, 0xc0, !PT ;  /* 0x0000009f02ff7812 */ /* 0x000fc8000780c0ff */
[----:B------:R-:W-:Y:S01]  /*75b0*/  BSSY B0, `(.L_x_55) ;  /* 0x0000014000007945 */ /* 0x000fe20003800000 */
[----:B------:R3:W-:Y:S01]  /*75c0*/  STSM.16.M88.4 [R0], R160 ;  /* 0x000000a000007844 */ /* 0x0007e20000000200 */
[----:B------:R-:W-:Y:S01]  /*75d0*/  @!PT LDS RZ, [RZ] ;  /* 0x00000000fffff984 */ /* 0x000fe20000000800 */
[----:B------:R-:W-:Y:S01]  /*75e0*/  @!PT LDS RZ, [RZ] ;  /* 0x00000000fffff984 */ /* 0x000fe20000000800 */
[----:B------:R-:W-:Y:S01]  /*75f0*/  @!PT LDS RZ, [RZ] ;  /* 0x00000000fffff984 */ /* 0x000fe20000000800 */
[----:B------:R-:W-:Y:S01]  /*7600*/  @!PT LDS RZ, [RZ] ;  /* 0x00000000fffff984 */ /* 0x000fe20000000800 */
[----:B------:R4:W-:Y:S06]  /*7610*/  MEMBAR.ALL.CTA ;  /* 0x0000000000007992 */ /* 0x0009ec0000008000 */
[----:B----4-:R-:W4:Y:S02]  /*7620*/  FENCE.VIEW.ASYNC.S ;  /* 0x00000000000073c6 */ /* 0x010f240000000000 */
[----:B----4-:R-:W-:Y:S06]  /*7630*/  BAR.SYNC.DEFER_BLOCKING 0x1, 0x80 ;  /* 0x0042000000007b1d */ /* 0x010fec0000010000 */
[----:B------:R-:W-:Y:S05]  /*7640*/  @P1 BRA `(.L_x_56) ;  /* 0x0000000000281947 */ /* 0x000fea0003800000 */
[----:B------:R-:W-:Y:S01]  /*7650*/  S2UR UR12, SR_CTAID.Z ;  /* 0x00000000000c79c3 */ /* 0x000fe20000002700 */
[----:B------:R-:W-:Y:S01]  /*7660*/  ULDC.64 UR4, c[0x0][0x198] ;  /* 0x0000660000047ab9 */ /* 0x000fe20000000a00 */
[----:B------:R-:W-:Y:S01]  /*7670*/  R2UR UR8, R16 ;  /* 0x00000000100872ca */ /* 0x000fe200000e0000 */
[----:B------:R-:W-:Y:S02]  /*7680*/  UIADD3 UR4, UP0, UR4, 0x9f0, URZ ;  /* 0x000009f004047890 */ /* 0x000fe4000ff1e03f */
[----:B-1----:R-:W-:Y:S02]  /*7690*/  USHF.L.U32 UR10, UR38, 0x6, URZ ;  /* 0x00000006260a7899 */ /* 0x002fe4000800063f */
[----:B------:R-:W-:Y:S01]  /*76a0*/  UIADD3.X UR5, URZ, UR5, URZ, UP0, !UPT ;  /* 0x000000053f057290 */ /* 0x000fe200087fe43f */
[----:B------:R-:W1:Y:S01]  /*76b0*/  S2UR UR11, SR_CTAID.Y ;  /* 0x00000000000b79c3 */ /* 0x000e620000002600 */
[----:B------:R-:W-:-:S07]  /*76c0*/  UMOV UR9, URZ ;  /* 0x0000003f00097c82 */ /* 0x000fce0008000000 */
[----:B-1----:R4:W-:Y:S02]  /*76d0*/  UTMASTG.4D [UR8], [UR4] ;  /* 0x00000008040073b5 */ /* 0x0029e40008018000 */
[----:B----4-:R0:W-:Y:S02]  /*76e0*/  UTMACMDFLUSH ;  /* 0x00000000000079b7 */ /* 0x0101e40000000000 */
.L_x_56:
[----:B-1----:R-:W-:Y:S05]  /*76f0*/  BSYNC B0 ;  /* 0x0000000000007941 */ /* 0x002fea0003800000 */
.L_x_55:
[----:B------:R-:W-:Y:S05]  /*7700*/  @!P0 BRA `(.L_x_57) ;  /* 0x0000000000408947 */ /* 0x000fea0003800000 */
[----:B---3--:R-:W-:Y:S01]  /*7710*/  MOV R0, 0x0 ;  /* 0x0000000000007802 */ /* 0x008fe20000000f00 */
[----:B------:R-:W-:Y:S01]  /*7720*/  ULDC.64 UR4, c[0x4][0x68] ;  /* 0x01001a0000047ab9 */ /* 0x000fe20000000a00 */
[----:B------:R-:W-:Y:S01]  /*7730*/  ULDC.64 UR6, c[0x4][0x8] ;  /* 0x0100020000067ab9 */ /* 0x000fe20000000a00 */
[----:B------:R-:W-:Y:S01]  /*7740*/  IMAD.U32 R4, RZ, RZ, UR4 ;  /* 0x00000004ff047e24 */ /* 0x000fe2000f8e00ff */
[----:B------:R1:W3:Y:S01]  /*7750*/  LDC.64 R2, c[0x4][R0] ;  /* 0x0100000000027b82 */ /* 0x0002e20000000a00 */
        /* <DEDUP_REMOVED lines=8> */
[----:B-1----:R-:W-:-:S07]  /*77e0*/  IMAD.MOV.U32 R12, RZ, RZ, 0x1 ;  /* 0x00000001ff0c7424 */ /* 0x002fce00078e00ff */
[----:B------:R-:W-:-:S07]  /*77f0*/  LEPC R20, `(.L_x_57) ;  /* 0x000000001014794e */ /* 0x000fce0000000000 */
[----:B--23--:R-:W-:Y:S05]  /*7800*/  CALL.ABS.NOINC R2 ;  /* 0x0000000002007343 */ /* 0x00cfea0003c00000 */
.L_x_57:
[----:B---3--:R-:W-:-:S05]  /*7810*/  VIADD R0, R16, 0x900 ;  /* 0x0000090010007836 */ /* 0x008fca0000000000 */
[----:B------:R-:W-:-:S13]  /*7820*/  LOP3.LUT P0, RZ, R0, 0x90, RZ, 0xc0, !PT ;  /* 0x0000009000ff7812 */ /* 0x000fda000780c0ff */
[----:B------:R-:W-:Y:S05]  /*7830*/  @!P0 BRA `(.L_x_58) ;  /* 0x0000000000408947 */ /* 0x000fea0003800000 */
[----:B------:R-:W-:Y:S01]  /*7840*/  MOV R0, 0x0 ;  /* 0x0000000000007802 */ /* 0x000fe20000000f00 */
        /* <DEDUP_REMOVED lines=15> */
.L_x_58:
[----:B------:R-:W-:Y:S01]  /*7940*/  ISETP.GT.U32.AND P6, PT, R18, 0x3e, PT ;  /* 0x0000003e1200780c */ /* 0x000fe20003fc4070 */
[----:B------:R-:W-:Y:S01]  /*7950*/  IMAD R17, R17, 0x2, R16 ;  /* 0x0000000211117824 */ /* 0x000fe200078e0210 */
[----:B------:R-:W-:Y:S02]  /*7960*/  F2FP.F16.F32.PACK_AB R152, R153, R152 ;  /* 0x000000989998723e */ /* 0x000fe400000000ff */
[----:B------:R-:W-:Y:S02]  /*7970*/  F2FP.F16.F32.PACK_AB R153, R155, R154 ;  /* 0x0000009a9b99723e */ /* 0x000fe400000000ff */
[----:B------:R-:W-:Y:S02]  /*7980*/  F2FP.F16.F32.PACK_AB R154, R157, R156 ;  /* 0x0000009c9d9a723e */ /* 0x000fe400000000ff */
[----:B------:R-:W-:-:S05]  /*7990*/  F2FP.F16.F32.PACK_AB R155, R159, R158 ;  /* 0x0000009e9f9b723e */ /* 0x000fca00000000ff */
[----:B------:R-:W-:Y:S05]  /*79a0*/  @P6 BRA `(.L_x_59) ;  /* 0x0000000000046947 */ /* 0x000fea0003800000 */
[----:B------:R-:W-:-:S04]  /*79b0*/  DEPBAR.LE SB0, 0x0 ;  /* 0x000080000000791a */ /* 0x000fc80000000000 */
.L_x_59:
[----:B------:R-:W-:Y:S05]  /*79c0*/  WARPSYNC.ALL ;  /* 0x0000000000007948 */ /* 0x000fea0003800000 */
[----:B------:R-:W-:Y:S06]  /*79d0*/  BAR.SYNC.DEFER_BLOCKING 0x1, 0x80 ;  /* 0x0042000000007b1d */ /* 0x000fec0000010000 */
[----:B------:R-:W-:Y:S01]  /*79e0*/  BSSY B0, `(.L_x_60) ;  /* 0x0000015000007945 */ /* 0x000fe20003800000 */
[----:B------:R1:W-:Y:S01]  /*79f0*/  STSM.16.M88.4 [R17+0x900], R152 ;  /* 0x0009009811007844 */ /* 0x0003e20000000200 */
[----:B------:R-:W-:Y:S01]  /*7a00*/  @!PT LDS RZ, [RZ] ;  /* 0x00000000fffff984 */ /* 0x000fe20000000800 */
[----:B------:R-:W-:Y:S01]  /*7a10*/  @!PT LDS RZ, [RZ] ;  /* 0x00000000fffff984 */ /* 0x000fe20000000800 */
[----:B------:R-:W-:Y:S01]  /*7a20*/  @!PT LDS RZ, [RZ] ;  /* 0x00000000fffff984 */ /* 0x000fe20000000800 */
[----:B------:R-:W-:Y:S01]  /*7a30*/  @!PT LDS RZ, [RZ] ;  /* 0x00000000fffff984 */ /* 0x000fe20000000800 */
[----:B------:R3:W-:Y:S06]  /*7a40*/  MEMBAR.ALL.CTA ;  /* 0x0000000000007992 */ /* 0x0007ec0000008000 */
[----:B---3--:R-:W3:Y:S02]  /*7a50*/  FENCE.VIEW.ASYNC.S ;  /* 0x00000000000073c6 */ /* 0x008ee40000000000 */
[----:B---3--:R-:W-:Y:S06]  /*7a60*/  BAR.SYNC.DEFER_BLOCKING 0x1, 0x80 ;  /* 0x0042000000007b1d */ /* 0x008fec0000010000 */
[----:B------:R-:W-:Y:S05]  /*7a70*/  @P6 BRA `(.L_x_61) ;  /* 0x00000000002c6947 */ /* 0x000fea0003800000 */
[----:B------:R-:W-:Y:S01]  /*7a80*/  S2UR UR12, SR_CTAID.Z ;  /* 0x00000000000c79c3 */ /* 0x000fe20000002700 */
[----:B------:R-:W-:Y:S01]  /*7a90*/  R2UR UR8, R16 ;  /* 0x00000000100872ca */ /* 0x000fe200000e0000 */
[----:B------:R-:W-:Y:S01]  /*7aa0*/  ULDC.64 UR4, c[0x0][0x198] ;  /* 0x0000660000047ab9 */ /* 0x000fe20000000a00 */
[----:B------:R-:W-:Y:S02]  /*7ab0*/  USHF.L.U32 UR10, UR38, 0x6, URZ ;  /* 0x00000006260a7899 */ /* 0x000fe4000800063f */
[----:B------:R-:W-:Y:S01]  /*7ac0*/  UIADD3 UR4, UP0, UR4, 0xcf0, URZ ;  /* 0x00000cf004047890 */ /* 0x000fe2000ff1e03f */
[----:B------:R-:W-:Y:S02]  /*7ad0*/  UMOV UR9, URZ ;  /* 0x0000003f00097c82 */ /* 0x000fe40008000000 */
[----:B------:R-:W3:Y:S01]  /*7ae0*/  S2UR UR11, SR_CTAID.Y ;  /* 0x00000000000b79c3 */ /* 0x000ee20000002600 */
[----:B------:R-:W-:-:S05]  /*7af0*/  UIADD3.X UR5, URZ, UR5, URZ, UP0, !UPT ;  /* 0x000000053f057290 */ /* 0x000fca00087fe43f */
[----:B------:R-:W-:-:S09]  /*7b00*/  UIADD3 UR8, UR8, 0x900, URZ ;  /* 0x0000090008087890 */ /* 0x000fd2000fffe03f */
[----:B---3--:R3:W-:Y:S02]  /*7b10*/  UTMASTG.4D [UR8], [UR4] ;  /* 0x00000008040073b5 */ /* 0x0087e40008018000 */
[----:B---3--:R0:W-:Y:S02]  /*7b20*/  UTMACMDFLUSH ;  /* 0x00000000000079b7 */ /* 0x0081e40000000000 */
.L_x_61:
[----:B------:R-:W-:Y:S05]  /*7b30*/  BSYNC B0 ;  /* 0x0000000000007941 */ /* 0x000fea0003800000 */
.L_x_60:
[----:B------:R-:W-:Y:S01]  /*7b40*/  ULOP3.LUT UR37, UR37, 0x1, URZ, 0xc, !UPT ;  /* 0x0000000125257892 */ /* 0x000fe2000f8e0c3f */
[----:B------:R-:W-:-:S04]  /*7b50*/  DEPBAR.LE SB0, 0x0 ;  /* 0x000080000000791a */ /* 0x000fc80000000000 */
[----:B------:R-:W-:Y:S01]  /*7b60*/  ULEA UR36, UR36, UR37, 0x1 ;  /* 0x0000002524247291 */ /* 0x000fe2000f8e083f */
[----:B------:R-:W-:-:S04]  /*7b70*/  DEPBAR.LE SB0, 0x0 ;  /* 0x000080000000791a */ /* 0x000fc80000000000 */
[----:B------:R-:W-:-:S09]  /*7b80*/  ULEA UR36, UR36, UR39, 0x3 ;  /* 0x0000002724247291 */ /* 0x000fd2000f8e183f */
[----:B------:R-:W-:Y:S01]  /*7b90*/  SYNCS.ARRIVE.TRANS64.A1T0 RZ, [UR36+0x128a0], RZ ;  /* 0x0128a0ffffff79a7 */ /* 0x000fe20008100024 */
[----:B------:R-:W-:Y:S05]  /*7ba0*/  EXIT ;  /* 0x000000000000794d */ /* 0x000fea0003800000 */
.L_x_6:
[----:B------:R-:W-:-:S08]  /*7bb0*/  NOP ;  /* 0x0000000000007918 */ /* 0x000fd00000000000 */
[----:B------:R-:W1:-:S00]  /*7bc0*/  USETMAXREG.DEALLOC.CTAPOOL 0x18 ;  /* 0x00000018000079c8 */ /* 0x000e4000080e0500 */
[----:B------:R-:W-:-:S13]  /*7bd0*/  PLOP3.LUT P0, PT, PT, PT, UP0, 0x80, 0x0 ;  /* 0x000000000000781c */ /* 0x000fda0003f0f008 */
[----:B-1----:R-:W-:Y:S05]  /*7be0*/  @!P0 BRA `(.L_x_62) ;  /* 0x0000000400808947 */ /* 0x002fea0003800000 */
[----:B------:R-:W-:-:S13]  /*7bf0*/  ISETP.NE.AND P0, PT, RZ, UR5, PT ;  /* 0x00000005ff007c0c */ /* 0x000fda000bf05270 */
[----:B------:R-:W-:Y:S05]  /*7c00*/  @P0 EXIT ;  /* 0x000000000000094d */ /* 0x000fea0003800000 */
[----:B------:R-:W1:Y:S01]  /*7c10*/  LDC R0, c[0x0][0x288] ;  /* 0x0000a200ff007b82 */ /* 0x000e620000000800 */
[----:B------:R-:W-:Y:S01]  /*7c20*/  ELECT P0, URZ, PT ;  /* 0x00000000003f782f */ /* 0x000fe20003800000 */
[----:B------:R-:W-:Y:S01]  /*7c30*/  UMOV UR4, URZ ;  /* 0x0000003f00047c82 */ /* 0x000fe20008000000 */
[----:B-1----:R-:W-:-:S13]  /*7c40*/  ISETP.GE.AND P1, PT, R0, 0x80, PT ;  /* 0x000000800000780c */ /* 0x002fda0003f26270 */
[----:B------:R-:W-:Y:S05]  /*7c50*/  @!P1 BRA `(.L_x_63) ;  /* 0x0000000400209947 */ /* 0x000fea0003800000 */
[----:B------:R-:W1:Y:S01]  /*7c60*/  S2UR UR4, SR_CTAID.X ;  /* 0x00000000000479c3 */ /* 0x000e620000002500 */
[----:B------:R-:W-:Y:S01]  /*7c70*/  SHF.R.U32.HI R0, RZ, 0x7, R0 ;  /* 0x00000007ff007819 */ /* 0x000fe20000011600 */
[----:B------:R-:W-:Y:S01]  /*7c80*/  IMAD.MOV.U32 R2, RZ, RZ, 0x1 ;  /* 0x00000001ff027424 */ /* 0x000fe200078e00ff */
[----:B------:R-:W-:Y:S01]  /*7c90*/  ULOP3.LUT UR15, UR7, 0x1, URZ, 0xfc, !UPT ;  /* 0x00000001070f7892 */ /* 0x000fe2000f8efc3f */
[----:B------:R-:W-:Y:S01]  /*7ca0*/  IMAD.MOV.U32 R4, RZ, RZ, RZ ;  /* 0x000000ffff047224 */ /* 0x000fe200078e00ff */
[----:B------:R-:W-:Y:S01]  /*7cb0*/  ULDC.64 UR18, c[0x0][0x198] ;  /* 0x0000660000127ab9 */ /* 0x000fe20000000a00 */
[----:B------:R-:W-:Y:S01]  /*7cc0*/  UMOV UR5, URZ ;  /* 0x0000003f00057c82 */ /* 0x000fe20008000000 */
[----:B------:R-:W-:Y:S01]  /*7cd0*/  UMOV UR6, URZ ;  /* 0x0000003f00067c82 */ /* 0x000fe20008000000 */
[----:B------:R-:W2:Y:S08]  /*7ce0*/  S2UR UR12, SR_CTAID.Z ;  /* 0x00000000000c79c3 */ /* 0x000eb00000002700 */
[----:B------:R-:W3:Y:S01]  /*7cf0*/  S2UR UR11, SR_CTAID.Y ;  /* 0x00000000000b79c3 */ /* 0x000ee20000002600 */
[----:B-1----:R-:W-:-:S03]  /*7d00*/  USHF.L.U32 UR13, UR4, 0x7, URZ ;  /* 0x00000007040d7899 */ /* 0x002fc6000800063f */
[----:B------:R-:W-:-:S09]  /*7d10*/  UMOV UR4, URZ ;  /* 0x0000003f00047c82 */ /* 0x000fd20008000000 */
.L_x_74:
[----:B------:R-:W-:-:S13]  /*7d20*/  ISETP.GE.AND P1, PT, R0, 0x1, PT ;  /* 0x000000010000780c */ /* 0x000fda0003f26270 */
[----:B------:R-:W-:Y:S05]  /*7d30*/  @!P1 BRA `(.L_x_64) ;  /* 0x0000000000249947 */ /* 0x000fea0003800000 */
[----:B------:R-:W-:-:S06]  /*7d40*/  USHF.L.U32 UR8, UR5, 0x7, URZ ;  /* 0x0000000705087899 */ /* 0x000fcc000800063f */
[----:B------:R-:W-:-:S07]  /*7d50*/  IMAD.U32 R3, RZ, RZ, UR8 ;  /* 0x00000008ff037e24 */ /* 0x000fce000f8e00ff */
.L_x_65:
[----:B------:R-:W-:-:S04]  /*7d60*/  IADD3 R3, R3, 0x80, RZ ;  /* 0x0000008003037810 */ /* 0x000fc80007ffe0ff */
[----:B------:R-:W-:-:S13]  /*7d70*/  ISETP.LT.AND P1, PT, R3, UR13, PT ;  /* 0x0000000d03007c0c */ /* 0x000fda000bf21270 */
[----:B------:R-:W-:Y:S05]  /*7d80*/  @!P1 BRA `(.L_x_64) ;  /* 0x0000000000109947 */ /* 0x000fea0003800000 */
[C---:B------:R-:W-:Y:S01]  /*7d90*/  ISETP.GT.AND P1, PT, R0.reuse, 0x1, PT ;  /* 0x000000010000780c */ /* 0x040fe20003f24270 */
[----:B------:R-:W-:Y:S01]  /*7da0*/  UIADD3 UR5, UR5, 0x1, URZ ;  /* 0x0000000105057890 */ /* 0x000fe2000fffe03f */
[----:B------:R-:W-:-:S11]  /*7db0*/  VIADD R0, R0, 0xffffffff ;  /* 0xffffffff00007836 */ /* 0x000fd60000000000 */
[----:B------:R-:W-:Y:S05]  /*7dc0*/  @P1 BRA `(.L_x_65) ;  /* 0xfffffffc00e41947 */ /* 0x000fea000383ffff */
.L_x_64:
[----:B------:R-:W-:-:S13]  /*7dd0*/  ISETP.NE.AND P1, PT, R0, RZ, PT ;  /* 0x000000ff0000720c */ /* 0x000fda0003f25270 */
[----:B------:R-:W-:Y:S05]  /*7de0*/  @!P1 BRA `(.L_x_63) ;  /* 0x0000000000bc9947 */ /* 0x000fea0003800000 */
[----:B------:R-:W-:-:S06]  /*7df0*/  UISETP.NE.AND UP0, UPT, UR15, 0x3, UPT ;  /* 0x000000030f00788c */ /* 0x000fcc000bf05270 */
[----:B------:R-:W-:-:S13]  /*7e00*/  PLOP3.LUT P3, PT, PT, PT, UP0, 0x80, 0x0 ;  /* 0x000000000000781c */ /* 0x000fda0003f6f008 */
[----:B------:R-:W-:Y:S05]  /*7e10*/  @!P3 BRA `(.L_x_66) ;  /* 0x000000000004b947 */ /* 0x000fea0003800000 */
[----:B--23--:R-:W-:Y:S01]  /*7e20*/  BPT.TRAP 0x1 ;  /* 0x000000040000795c */ /* 0x00cfe20000300000 */
.L_x_66:
[----:B------:R-:W1:Y:S01]  /*7e30*/  S2UR UR9, SR_CgaCtaId ;  /* 0x00000000000979c3 */ /* 0x000e620000008800 */
[----:B------:R-:W-:Y:S01]  /*7e40*/  UMOV UR8, 0x400 ;  /* 0x0000040000087882 */ /* 0x000fe20000000000 */
[----:B------:R-:W-:Y:S02]  /*7e50*/  SHF.L.U32 R3, R4, 0x1f, RZ ;  /* 0x0000001f04037819 */ /* 0x000fe400000006ff */
[----:B------:R-:W-:Y:S01]  /*7e60*/  LOP3.LUT P2, RZ, R2, 0xff, RZ, 0xc0, !PT ;  /* 0x000000ff02ff7812 */ /* 0x000fe2000784c0ff */
[----:B-1----:R-:W-:-:S04]  /*7e70*/  ULEA UR14, UR9, UR8, 0x18 ;  /* 0x00000008090e7291 */ /* 0x002fc8000f8ec03f */
[----:B------:R-:W-:-:S09]  /*7e80*/  ULEA UR8, UR6, UR14, 0x3 ;  /* 0x0000000e06087291 */ /* 0x000fd2000f8e183f */
[----:B------:R-:W1:Y:S02]  /*7e90*/  SYNCS.PHASECHK.TRANS64.TRYWAIT P1, [UR8+0x12880], R3 ;  /* 0x01288003ff0075a7 */ /* 0x000e640008020148 */
[----:B-1----:R-:W-:Y:S05]  /*7ea0*/  @!P1 BRA `(.L_x_67) ;  /* 0x0000002400089947 */ /* 0x002fea0003800000 */
.L_x_145:
[----:B------:R-:W-:Y:S04]  /*7eb0*/  BSSY B0, `(.L_x_68) ;  /* 0x0000003000007945 */ /* 0x000fe80003800000 */
[----:B------:R-:W-:Y:S05]  /*7ec0*/  @!P0 BRA `(.L_x_69) ;  /* 0x0000000000048947 */ /* 0x000fea0003800000 */
[----:B------:R-:W-:-:S04]  /*7ed0*/  DEPBAR.LE SB0, 0x1 ;  /* 0x000080400000791a */ /* 0x000fc80000000000 */
.L_x_69:
[----:B--23--:R-:W-:Y:S05]  /*7ee0*/  BSYNC B0 ;  /* 0x0000000000007941 */ /* 0x00cfea0003800000 */
.L_x_68:
[----:B------:R-:W-:Y:S05]  /*7ef0*/  @P2 BRA `(.L_x_70) ;  /* 0x0000000000242947 */ /* 0x000fea0003800000 */
[----:B------:R-:W-:Y:S05]  /*7f00*/  @!P3 BRA `(.L_x_71) ;  /* 0x000000000004b947 */ /* 0x000fea0003800000 */
[----:B------:R-:W-:Y:S01]  /*7f10*/  BPT.TRAP 0x1 ;  /* 0x000000040000795c */ /* 0x000fe20000300000 */
.L_x_71:
[----:B------:R-:W-:Y:S02]  /*7f20*/  ULEA UR8, UR4, UR14, 0x3 ;  /* 0x0000000e04087291 */ /* 0x000fe4000f8e183f */
[----:B------:R-:W-:Y:S02]  /*7f30*/  UIADD3 UR4, UR4, 0x1, URZ ;  /* 0x0000000104047890 */ /* 0x000fe4000fffe03f */
[----:B------:R-:W-:Y:S02]  /*7f40*/  UIADD3 UR8, UR8, 0x12890, URZ ;  /* 0x0001289008087890 */ /* 0x000fe4000fffe03f */
[----:B------:R-:W-:Y:S02]  /*7f50*/  UISETP.NE.AND UP0, UPT, UR4, 0x2, UPT ;  /* 0x000000020400788c */ /* 0x000fe4000bf05270 */
[----:B------:R-:W-:Y:S02]  /*7f60*/  UPRMT UR8, UR9, 0x654, UR8 ;  /* 0x0000065409087896 */ /* 0x000fe40008000008 */
[----:B------:R-:W-:-:S07]  /*7f70*/  USEL UR4, UR4, URZ, UP0 ;  /* 0x0000003f04047287 */ /* 0x000fce0008000000 */
[----:B------:R-:W-:Y:S05]  /*7f80*/  SYNCS.ARRIVE.TRANS64.RED.A1T0 RZ, [UR8], RZ ;  /* 0x000000ffffff79a7 */ /* 0x000fea0008100408 */
.L_x_70:
[----:B------:R-:W-:Y:S04]  /*7f90*/  BSSY B0, `(.L_x_72) ;  /* 0x000000a000007945 */ /* 0x000fe80003800000 */
[----:B------:R-:W-:Y:S05]  /*7fa0*/  @!P0 BRA `(.L_x_73) ;  /* 0x0000000000208947 */ /* 0x000fea0003800000 */
[----:B------:R-:W-:Y:S02]  /*7fb0*/  ULEA UR8, UR6, UR14, 0xd ;  /* 0x0000000e06087291 */ /* 0x000fe4000f8e683f */
[----:B------:R-:W-:Y:S02]  /*7fc0*/  UIADD3 UR16, UP0, UR18, 0x6f0, URZ ;  /* 0x000006f012107890 */ /* 0x000fe4000ff1e03f */
[----:B------:R-:W-:Y:S02]  /*7fd0*/  USHF.L.U32 UR10, UR5, 0x7, URZ ;  /* 0x00000007050a7899 */ /* 0x000fe4000800063f */
[----:B------:R-:W-:Y:S02]  /*7fe0*/  UIADD3 UR8, UR8, 0xe000, URZ ;  /* 0x0000e00008087890 */ /* 0x000fe4000fffe03f */
[----:B------:R-:W-:Y:S01]  /*7ff0*/  UIADD3.X UR17, URZ, UR19, URZ, UP0, !UPT ;  /* 0x000000133f117290 */ /* 0x000fe200087fe43f */
[----:B------:R-:W-:-:S08]  /*8000*/  UMOV UR9, URZ ;  /* 0x0000003f00097c82 */ /* 0x000fd00008000000 */
[----:B------:R2:W-:Y:S02]  /*8010*/  UTMAREDG.4D.ADD [UR8], [UR16] ;  /* 0x00000008100073b6 */ /* 0x0005e40008018000 */
[----:B--2---:R0:W-:Y:S02]  /*8020*/  UTMACMDFLUSH ;  /* 0x00000000000079b7 */ /* 0x0041e40000000000 */
.L_x_73:
[----:B------:R-:W-:Y:S05]  /*8030*/  BSYNC B0 ;  /* 0x0000000000007941 */ /* 0x000fea0003800000 */
.L_x_72:
[----:B------:R-:W-:Y:S01]  /*8040*/  UIADD3 UR6, UR6, 0x1, URZ ;  /* 0x0000000106067890 */ /* 0x000fe2000fffe03f */
[C---:B------:R-:W-:Y:S01]  /*8050*/  ISETP.GT.AND P1, PT, R0.reuse, 0x1, PT ;  /* 0x000000010000780c */ /* 0x040fe20003f24270 */
[----:B------:R-:W-:Y:S01]  /*8060*/  UIADD3 UR5, UR5, 0x1, URZ ;  /* 0x0000000105057890 */ /* 0x000fe2000fffe03f */
[----:B------:R-:W-:Y:S01]  /*8070*/  VIADD R0, R0, 0xffffffff ;  /* 0xffffffff00007836 */ /* 0x000fe20000000000 */
[----:B------:R-:W-:Y:S01]  /*8080*/  UISETP.NE.AND UP0, UPT, UR6, 0x2, UPT ;  /* 0x000000020600788c */ /* 0x000fe2000bf05270 */
[----:B-1----:R-:W-:-:S03]  /*8090*/  PRMT R2, RZ, 0x7610, R2 ;  /* 0x00007610ff027816 */ /* 0x002fc60000000002 */
[----:B------:R-:W-:Y:S02]  /*80a0*/  USEL UR8, URZ, 0x1, UP0 ;  /* 0x000000013f087887 */ /* 0x000fe40008000000 */
[----:B------:R-:W-:-:S04]  /*80b0*/  USEL UR6, UR6, URZ, UP0 ;  /* 0x0000003f06067287 */ /* 0x000fc80008000000 */
[----:B------:R-:W-:Y:S01]  /*80c0*/  LOP3.LUT R4, R4, UR8, RZ, 0x3c, !PT ;  /* 0x0000000804047c12 */ /* 0x000fe2000f8e3cff */
[----:B------:R-:W-:Y:S07]  /*80d0*/  @P1 BRA `(.L_x_74) ;  /* 0xfffffffc00101947 */ /* 0x000fee000383ffff */
.L_x_63:
[----:B------:R-:W-:Y:S04]  /*80e0*/  BSSY B0, `(.L_x_75) ;  /* 0x0000003000007945 */ /* 0x000fe80003800000 */
[----:B------:R-:W-:Y:S05]  /*80f0*/  @!P0 BRA `(.L_x_76) ;  /* 0x0000000000048947 */ /* 0x000fea0003800000 */
[----:B------:R-:W-:-:S04]  /*8100*/  DEPBAR.LE SB0, 0x0 ;  /* 0x000080000000791a */ /* 0x000fc80000000000 */
.L_x_76:
[----:B--23--:R-:W-:Y:S05]  /*8110*/  BSYNC B0 ;  /* 0x0000000000007941 */ /* 0x00cfea0003800000 */
.L_x_75:
[----:B------:R-:W-:-:S04]  /*8120*/  ULOP3.LUT UR7, UR7, 0x1, URZ, 0xfc, !UPT ;  /* 0x0000000107077892 */ /* 0x000fc8000f8efc3f */
[----:B------:R-:W-:-:S06]  /*8130*/  UISETP.NE.AND UP0, UPT, UR7, 0x3, UPT ;  /* 0x000000030700788c */ /* 0x000fcc000bf05270 */
[----:B------:R-:W-:-:S13]  /*8140*/  PLOP3.LUT P0, PT, PT, PT, UP0, 0x80, 0x0 ;  /* 0x000000000000781c */ /* 0x000fda0003f0f008 */
[----:B------:R-:W-:Y:S05]  /*8150*/  @!P0 BRA `(.L_x_77) ;  /* 0x0000000000048947 */ /* 0x000fea0003800000 */
[----:B------:R-:W-:Y:S01]  /*8160*/  BPT.TRAP 0x1 ;  /* 0x000000040000795c */ /* 0x000fe20000300000 */
.L_x_77:
[----:B------:R-:W1:Y:S01]  /*8170*/  S2UR UR6, SR_CgaCtaId ;  /* 0x00000000000679c3 */ /* 0x000e620000008800 */
[----:B------:R-:W-:Y:S02]  /*8180*/  UMOV UR5, 0x400 ;  /* 0x0000040000057882 */ /* 0x000fe40000000000 */
[----:B-1----:R-:W-:-:S04]  /*8190*/  ULEA UR5, UR6, UR5, 0x18 ;  /* 0x0000000506057291 */ /* 0x002fc8000f8ec03f */
[----:B------:R-:W-:-:S04]  /*81a0*/  ULEA UR4, UR4, UR5, 0x3 ;  /* 0x0000000504047291 */ /* 0x000fc8000f8e183f */
[----:B------:R-:W-:-:S04]  /*81b0*/  UIADD3 UR4, UR4, 0x12890, URZ ;  /* 0x0001289004047890 */ /* 0x000fc8000fffe03f */
[----:B------:R-:W-:-:S09]  /*81c0*/  UPRMT UR4, UR6, 0x654, UR4 ;  /* 0x0000065406047896 */ /* 0x000fd20008000004 */
[----:B------:R-:W-:Y:S01]  /*81d0*/  SYNCS.ARRIVE.TRANS64.RED.A1T0 RZ, [UR4], RZ ;  /* 0x000000ffffff79a7 */ /* 0x000fe20008100404 */
[----:B------:R-:W-:Y:S05]  /*81e0*/  EXIT ;  /* 0x000000000000794d */ /* 0x000fea0003800000 */
.L_x_62:
[----:B------:R-:W1:Y:S01]  /*81f0*/  LDC R3, c[0x0][0x288] ;  /* 0x0000a200ff037b82 */ /* 0x000e620000000800 */
[----:B------:R-:W-:Y:S01]  /*8200*/  ELECT P3, URZ, PT ;  /* 0x00000000003f782f */ /* 0x000fe20003860000 */
[----:B------:R-:W-:-:S06]  /*8210*/  IMAD.MOV.U32 R5, RZ, RZ, RZ ;  /* 0x000000ffff057224 */ /* 0x000fcc00078e00ff */
[----:B------:R-:W2:Y:S08]  /*8220*/  S2UR UR11, SR_CTAID.X ;  /* 0x00000000000b79c3 */ /* 0x000eb00000002500 */
[----:B------:R-:W3:Y:S01]  /*8230*/  S2UR UR20, SR_CTAID.Y ;  /* 0x00000000001479c3 */ /* 0x000ee20000002600 */
[----:B-1----:R-:W-:-:S07]  /*8240*/  ISETP.GE.AND P0, PT, R3, 0x80, PT ;  /* 0x000000800300780c */ /* 0x002fce0003f06270 */
[----:B------:R-:W1:Y:S01]  /*8250*/  S2UR UR21, SR_CTAID.Z ;  /* 0x00000000001579c3 */ /* 0x000e620000002700 */
[----:B------:R-:W-:-:S04]  /*8260*/  SHF.R.S32.HI R0, RZ, 0x1f, R3 ;  /* 0x0000001fff007819 */ /* 0x000fc80000011403 */
[----:B------:R-:W-:Y:S01]  /*8270*/  LEA.HI R0, R0, R3, RZ, 0x7 ;  /* 0x0000000300007211 */ /* 0x000fe200078f38ff */
[----:B--2---:R-:W-:-:S03]  /*8280*/  USHF.L.U32 UR11, UR11, 0x7, URZ ;  /* 0x000000070b0b7899 */ /* 0x004fc6000800063f */
[----:B------:R-:W-:-:S05]  /*8290*/  SHF.R.S32.HI R0, RZ, 0x7, R0 ;  /* 0x00000007ff007819 */ /* 0x000fca0000011400 */
[----:B------:R-:W-:Y:S01]  /*82a0*/  IMAD.SHL.U32 R3, R0, 0x4, RZ ;  /* 0x0000000400037824 */ /* 0x000fe200078e00ff */
[----:B------:R-:W-:Y:S01]  /*82b0*/  MOV R0, RZ ;  /* 0x000000ff00007202 */ /* 0x000fe20000000f00 */
[----:B---3--:R-:W-:Y:S06]  /*82c0*/  @!P0 BRA `(.L_x_78) ;  /* 0x0000000000208947 */ /* 0x008fec0003800000 */
[----:B------:R-:W-:-:S07]  /*82d0*/  IMAD.MOV.U32 R0, RZ, RZ, RZ ;  /* 0x000000ffff007224 */ /* 0x000fce00078e00ff */
.L_x_79:
[----:B------:R-:W-:-:S04]  /*82e0*/  LEA R4, R0, 0x80, 0x7 ;  /* 0x0000008000047811 */ /* 0x000fc800078e38ff */
[----:B------:R-:W-:-:S13]  /*82f0*/  ISETP.LT.AND P0, PT, R4, UR11, PT ;  /* 0x0000000b04007c0c */ /* 0x000fda000bf01270 */
[----:B------:R-:W-:Y:S05]  /*8300*/  @!P0 BRA `(.L_x_78) ;  /* 0x0000000000108947 */ /* 0x000fea0003800000 */
[C---:B------:R-:W-:Y:S01]  /*8310*/  ISETP.GT.AND P0, PT, R3.reuse, 0x4, PT ;  /* 0x000000040300780c */ /* 0x040fe20003f04270 */
[----:B------:R-:W-:Y:S02]  /*8320*/  VIADD R3, R3, 0xfffffffc ;  /* 0xfffffffc03037836 */ /* 0x000fe40000000000 */
[----:B------:R-:W-:-:S10]  /*8330*/  VIADD R0, R0, 0x1 ;  /* 0x0000000100007836 */ /* 0x000fd40000000000 */
[----:B------:R-:W-:Y:S05]  /*8340*/  @P0 BRA `(.L_x_79) ;  /* 0xfffffffc00e40947 */ /* 0x000fea000383ffff */
.L_x_78:
[----:B------:R-:W-:Y:S04]  /*8350*/  BSSY B0, `(.L_x_80) ;  /* 0x0000022000007945 */ /* 0x000fe80003800000 */
[----:B------:R-:W-:Y:S05]  /*8360*/  @!P3 BRA `(.L_x_81) ;  /* 0x000000000080b947 */ /* 0x000fea0003800000 */
[----:B------:R-:W2:Y:S01]  /*8370*/  S2R R5, SR_CgaCtaId ;  /* 0x0000000000057919 */ /* 0x000ea20000008800 */
[----:B------:R-:W-:-:S04]  /*8380*/  MOV R4, 0x400 ;  /* 0x0000040000047802 */ /* 0x000fc80000000f00 */
[----:B--2---:R-:W-:Y:S01]  /*8390*/  LEA R5, R5, R4, 0x18 ;  /* 0x0000000405057211 */ /* 0x004fe200078ec0ff */
[----:B------:R-:W-:-:S05]  /*83a0*/  IMAD.MOV.U32 R4, RZ, RZ, 0x1 ;  /* 0x00000001ff047424 */ /* 0x000fca00078e00ff */
[----:B------:R-:W-:-:S04]  /*83b0*/  SHF.L.U32 R4, R4, 0x1f, RZ ;  /* 0x0000001f04047819 */ /* 0x000fc800000006ff */
[----:B------:R-:W2:Y:S02]  /*83c0*/  SYNCS.PHASECHK.TRANS64.TRYWAIT P0, [R5+URZ+0x12860], R4 ;  /* 0x01286004050075a7 */ /* 0x000ea4000800017f */
[----:B--2---:R-:W-:Y:S05]  /*83d0*/  @!P0 BRA `(.L_x_82) ;  /* 0x0000001c00d48947 */ /* 0x004fea0003800000 */
.L_x_146:
[----:B------:R-:W-:Y:S01]  /*83e0*/  ULOP3.LUT UR5, UR4, 0x2, URZ, 0xfc, !UPT ;  /* 0x0000000204057892 */ /* 0x000fe2000f8efc3f */
[----:B--2---:R-:W-:-:S03]  /*83f0*/  @P2 MOV R4, 0x800 ;  /* 0x0000080000042802 */ /* 0x004fc60000000f00 */
[----:B------:R-:W-:Y:S01]  /*8400*/  UPRMT UR5, UR5, 0x9910, URZ ;  /* 0x0000991005057896 */ /* 0x000fe2000800003f */
[----:B------:R2:W-:Y:S03]  /*8410*/  @P2 SYNCS.ARRIVE.TRANS64 RZ, [R5+URZ+0x12840], R4 ;  /* 0x0128400405ff29a7 */ /* 0x0005e6000800003f */
[----:B------:R-:W-:-:S06]  /*8420*/  UISETP.NE.AND UP0, UPT, UR5, 0x2, UPT ;  /* 0x000000020500788c */ /* 0x000fcc000bf05270 */
[----:B------:R-:W-:-:S13]  /*8430*/  PLOP3.LUT P0, PT, PT, PT, UP0, 0x80, 0x0 ;  /* 0x000000000000781c */ /* 0x000fda0003f0f008 */
[----:B--2---:R-:W-:Y:S05]  /*8440*/  @P0 BRA `(.L_x_83) ;  /* 0x0000000000040947 */ /* 0x004fea0003800000 */
[----:B-1----:R-:W-:Y:S01]  /*8450*/  BPT.TRAP 0x1 ;  /* 0x000000040000795c */ /* 0x002fe20000300000 */
.L_x_83:
[----:B------:R-:W-:-:S04]  /*8460*/  LOP3.LUT P0, RZ, R2, 0x1f, RZ, 0xc0, !PT ;  /* 0x0000001f02ff7812 */ /* 0x000fc8000780c0ff */
[----:B------:R-:W-:-:S13]  /*8470*/  PLOP3.LUT P0, PT, P0, P2, PT, 0x2a, 0x0 ;  /* 0x000000000000781c */ /* 0x000fda0000704572 */
[----:B------:R-:W-:Y:S05]  /*8480*/  @P0 BRA `(.L_x_84) ;  /* 0x0000000000040947 */ /* 0x000fea0003800000 */
[----:B-1----:R-:W-:Y:S01]  /*8490*/  BPT.TRAP 0x1 ;  /* 0x000000040000795c */ /* 0x002fe20000300000 */
.L_x_84:
[----:B------:R-:W-:Y:S01]  /*84a0*/  R2UR UR8, R5 ;  /* 0x00000000050872ca */ /* 0x000fe200000e0000 */
[----:B------:R-:W-:Y:S01]  /*84b0*/  ULDC.64 UR6, c[0x0][0x198] ;  /* 0x0000660000067ab9 */ /* 0x000fe20000000a00 */
[----:B------:R-:W-:Y:S01]  /*84c0*/  UMOV UR14, 0x0 ;  /* 0x00000000000e7882 */ /* 0x000fe20000000000 */
[----:B------:R-:W-:Y:S01]  /*84d0*/  UIADD3 UR6, UP0, UR6, 0x1f0, URZ ;  /* 0x000001f006067890 */ /* 0x000fe2000ff1e03f */
[----:B------:R-:W-:Y:S01]  /*84e0*/  IMAD.MOV.U32 R5, RZ, RZ, 0x1 ;  /* 0x00000001ff057424 */ /* 0x000fe200078e00ff */
[----:B------:R-:W-:Y:S01]  /*84f0*/  UMOV UR15, 0x10000000 ;  /* 0x10000000000f7882 */ /* 0x000fe20000000000 */
[----:B------:R-:W-:Y:S01]  /*8500*/  UMOV UR10, URZ ;  /* 0x0000003f000a7c82 */ /* 0x000fe20008000000 */
[----:B------:R-:W-:Y:S01]  /*8510*/  UIADD3.X UR7, URZ, UR7, URZ, UP0, !UPT ;  /* 0x000000073f077290 */ /* 0x000fe200087fe43f */
[----:B------:R-:W-:Y:S01]  /*8520*/  UMOV UR12, UR20 ;  /* 0x00000014000c7c82 */ /* 0x000fe20008000000 */
[----:B-1----:R-:W-:-:S04]  /*8530*/  UMOV UR13, UR21 ;  /* 0x00000015000d7c82 */ /* 0x002fc80008000000 */
[----:B------:R-:W-:-:S09]  /*8540*/  UIADD3 UR9, UR8, 0x12840, URZ ;  /* 0x0001284008097890 */ /* 0x000fd2000fffe03f */
[----:B------:R2:W-:Y:S02]  /*8550*/  UTMALDG.4D [UR8], [UR6], desc[UR14] ;  /* 0x00000e08060075b4 */ /* 0x0005e40008019000 */
[----:B--2---:R-:W-:Y:S01]  /*8560*/  NOP ;  /* 0x0000000000007918 */ /* 0x004fe20000000000 */
.L_x_81:
[----:B-1----:R-:W-:Y:S05]  /*8570*/  BSYNC B0 ;  /* 0x0000000000007941 */ /* 0x002fea0003800000 */
.L_x_80:
[----:B------:R-:W-:Y:S01]  /*8580*/  ISETP.LT.OR P0, PT, R3, 0x1, !P3 ;  /* 0x000000010300780c */ /* 0x000fe20005f01670 */
[----:B------:R-:W-:-:S12]  /*8590*/  BSSY B0, `(.L_x_85) ;  /* 0x0000022000007945 */ /* 0x000fd80003800000 */
[----:B------:R-:W-:Y:S05]  /*85a0*/  @P0 BRA `(.L_x_86) ;  /* 0x0000000000800947 */ /* 0x000fea0003800000 */
[----:B------:R-:W1:Y:S01]  /*85b0*/  S2R R7, SR_CgaCtaId ;  /* 0x0000000000077919 */ /* 0x000e620000008800 */
[----:B------:R-:W-:-:S04]  /*85c0*/  MOV R4, 0x400 ;  /* 0x0000040000047802 */ /* 0x000fc80000000f00 */
[----:B-1----:R-:W-:Y:S01]  /*85d0*/  LEA R7, R7, R4, 0x18 ;  /* 0x0000000407077211 */ /* 0x002fe200078ec0ff */
[----:B------:R-:W-:-:S05]  /*85e0*/  IMAD.MOV.U32 R4, RZ, RZ, 0x1 ;  /* 0x00000001ff047424 */ /* 0x000fca00078e00ff */
[----:B------:R-:W-:-:S04]  /*85f0*/  SHF.L.U32 R4, R4, 0x1f, RZ ;  /* 0x0000001f04047819 */ /* 0x000fc800000006ff */
[----:B------:R-:W1:Y:S02]  /*8600*/  SYNCS.PHASECHK.TRANS64.TRYWAIT P0, [R7+URZ+0x12820], R4 ;  /* 0x01282004070075a7 */ /* 0x000e64000800017f */
[----:B-1----:R-:W-:Y:S05]  /*8610*/  @!P0 BRA `(.L_x_87) ;  /* 0x0000001c00588947 */ /* 0x002fea0003800000 */
.L_x_147:
[----:B------:R-:W-:Y:S01]  /*8620*/  ULOP3.LUT UR5, UR4, 0x2, URZ, 0xfc, !UPT ;  /* 0x0000000204057892 */ /* 0x000fe2000f8efc3f */
[----:B-1----:R-:W-:-:S03]  /*8630*/  @P2 IMAD.MOV.U32 R4, RZ, RZ, 0x1200 ;  /* 0x00001200ff042424 */ /* 0x002fc600078e00ff */
[----:B------:R-:W-:Y:S01]  /*8640*/  UPRMT UR5, UR5, 0x9910, URZ ;  /* 0x0000991005057896 */ /* 0x000fe2000800003f */
[----:B------:R1:W-:Y:S03]  /*8650*/  @P2 SYNCS.ARRIVE.TRANS64 RZ, [R7+URZ+0x12800], R4 ;  /* 0x0128000407ff29a7 */ /* 0x0003e6000800003f */
[----:B------:R-:W-:-:S06]  /*8660*/  UISETP.NE.AND UP0, UPT, UR5, 0x2, UPT ;  /* 0x000000020500788c */ /* 0x000fcc000bf05270 */
[----:B------:R-:W-:-:S13]  /*8670*/  PLOP3.LUT P0, PT, PT, PT, UP0, 0x80, 0x0 ;  /* 0x000000000000781c */ /* 0x000fda0003f0f008 */
[----:B-1----:R-:W-:Y:S05]  /*8680*/  @P0 BRA `(.L_x_88) ;  /* 0x0000000000040947 */ /* 0x002fea0003800000 */
[----:B------:R-:W-:Y:S01]  /*8690*/  BPT.TRAP 0x1 ;  /* 0x000000040000795c */ /* 0x000fe20000300000 */
.L_x_88:
[----:B------:R-:W-:-:S04]  /*86a0*/  LOP3.LUT P0, RZ, R2, 0x1f, RZ, 0xc0, !PT ;  /* 0x0000001f02ff7812 */ /* 0x000fc8000780c0ff */
[----:B------:R-:W-:-:S13]  /*86b0*/  PLOP3.LUT P0, PT, P0, P2, PT, 0x2a, 0x0 ;  /* 0x000000000000781c */ /* 0x000fda0000704572 */
[----:B------:R-:W-:Y:S05]  /*86c0*/  @P0 BRA `(.L_x_89) ;  /* 0x0000000000040947 */ /* 0x000fea0003800000 */
[----:B------:R-:W-:Y:S01]  /*86d0*/  BPT.TRAP 0x1 ;  /* 0x000000040000795c */ /* 0x000fe20000300000 */
.L_x_89:
[----:B------:R-:W-:Y:S01]  /*86e0*/  R2UR UR17, R7 ;  /* 0x00000000071172ca */ /* 0x000fe200000e0000 */
[----:B------:R-:W-:Y:S01]  /*86f0*/  ULDC.64 UR6, c[0x0][0x198] ;  /* 0x0000660000067ab9 */ /* 0x000fe20000000a00 */
[----:B------:R-:W-:Y:S01]  /*8700*/  R2UR UR19, R0 ;  /* 0x00000000001372ca */ /* 0x000fe200000e0000 */
[----:B------:R-:W-:Y:S01]  /*8710*/  UIADD3 UR6, UP0, UR6, 0xf0, URZ ;  /* 0x000000f006067890 */ /* 0x000fe2000ff1e03f */
[----:B------:R-:W-:Y:S01]  /*8720*/  UMOV UR8, 0x0 ;  /* 0x0000000000087882 */ /* 0x000fe20000000000 */
[----:B------:R-:W-:Y:S02]  /*8730*/  UMOV UR9, 0x10000000 ;  /* 0x1000000000097882 */ /* 0x000fe40000000000 */
[----:B------:R-:W-:Y:S01]  /*8740*/  UIADD3.X UR7, URZ, UR7, URZ, UP0, !UPT ;  /* 0x000000073f077290 */ /* 0x000fe200087fe43f */
[----:B------:R-:W-:-:S05]  /*8750*/  UMOV UR18, URZ ;  /* 0x0000003f00127c82 */ /* 0x000fca0008000000 */
[----:B------:R-:W-:Y:S02]  /*8760*/  UIADD3 UR16, UR17, 0xa000, URZ ;  /* 0x0000a00011107890 */ /* 0x000fe4000fffe03f */
[----:B------:R-:W-:Y:S02]  /*8770*/  USHF.L.U32 UR19, UR19, 0x7, URZ ;  /* 0x0000000713137899 */ /* 0x000fe4000800063f */
[----:B------:R-:W-:-:S09]  /*8780*/  UIADD3 UR17, UR17, 0x12800, URZ ;  /* 0x0001280011117890 */ /* 0x000fd2000fffe03f */
[----:B------:R1:W-:Y:S02]  /*8790*/  UTMALDG.4D [UR16], [UR6], desc[UR8] ;  /* 0x00000810060075b4 */ /* 0x0003e40008019000 */
[----:B-1----:R-:W-:Y:S01]  /*87a0*/  NOP ;  /* 0x0000000000007918 */ /* 0x002fe20000000000 */
.L_x_86:
[----:B------:R-:W-:Y:S05]  /*87b0*/  BSYNC B0 ;  /* 0x0000000000007941 */ /* 0x000fea0003800000 */
.L_x_85:
[----:B------:R-:W-:Y:S01]  /*87c0*/  ISETP.LT.OR P0, PT, R3, 0x2, !P3 ;  /* 0x000000020300780c */ /* 0x000fe20005f01670 */
[----:B------:R-:W-:Y:S01]  /*87d0*/  BSSY B0, `(.L_x_90) ;  /* 0x0000014000007945 */ /* 0x000fe20003800000 */
[----:B------:R-:W-:-:S11]  /*87e0*/  IMAD.MOV.U32 R4, RZ, RZ, RZ ;  /* 0x000000ffff047224 */ /* 0x000fd600078e00ff */
[----:B------:R-:W-:Y:S05]  /*87f0*/  @P0 BRA `(.L_x_91) ;  /* 0x0000000000440947 */ /* 0x000fea0003800000 */
[----:B------:R-:W1:Y:S01]  /*8800*/  S2UR UR6, SR_CgaCtaId ;  /* 0x00000000000679c3 */ /* 0x000e620000008800 */
[----:B------:R-:W-:Y:S01]  /*8810*/  R2UR UR26, R0 ;  /* 0x00000000001a72ca */ /* 0x000fe200000e0000 */
[----:B------:R-:W-:Y:S01]  /*8820*/  UMOV UR5, 0x400 ;  /* 0x0000040000057882 */ /* 0x000fe20000000000 */
[----:B------:R-:W-:Y:S01]  /*8830*/  ULDC.64 UR8, c[0x0][0x198] ;  /* 0x0000660000087ab9 */ /* 0x000fe20000000a00 */
[----:B------:R-:W-:Y:S01]  /*8840*/  UMOV UR27, UR20 ;  /* 0x00000014001b7c82 */ /* 0x000fe20008000000 */
[----:B------:R-:W-:Y:S01]  /*8850*/  UMOV UR28, UR21 ;  /* 0x00000015001c7c82 */ /* 0x000fe20008000000 */
[----:B------:R-:W-:-:S08]  /*8860*/  MOV R4, 0x1 ;  /* 0x0000000100047802 */ /* 0x000fd00000000f00 */
[----:B------:R-:W-:Y:S02]  /*8870*/  USHF.L.U32 UR26, UR26, 0x7, URZ ;  /* 0x000000071a1a7899 */ /* 0x000fe4000800063f */
[----:B-1----:R-:W-:Y:S02]  /*8880*/  ULEA UR5, UR6, UR5, 0x18 ;  /* 0x0000000506057291 */ /* 0x002fe4000f8ec03f */
[----:B------:R-:W-:Y:S02]  /*8890*/  UIADD3 UR6, UP0, UR8, 0x4f0, URZ ;  /* 0x000004f008067890 */ /* 0x000fe4000ff1e03f */
[----:B------:R-:W-:Y:S02]  /*88a0*/  UIADD3 UR24, UR5, 0x12000, URZ ;  /* 0x0001200005187890 */ /* 0x000fe4000fffe03f */
[----:B------:R-:W-:Y:S02]  /*88b0*/  UIADD3 UR25, UR5, 0x12800, URZ ;  /* 0x0001280005197890 */ /* 0x000fe4000fffe03f */
[----:B------:R-:W-:Y:S01]  /*88c0*/  UIADD3.X UR7, URZ, UR9, URZ, UP0, !UPT ;  /* 0x000000093f077290 */ /* 0x000fe200087fe43f */
[----:B------:R-:W-:-:S02]  /*88d0*/  UMOV UR8, 0x0 ;  /* 0x0000000000087882 */ /* 0x000fc40000000000 */
[----:B------:R-:W-:-:S06]  /*88e0*/  UMOV UR9, 0x10000000 ;  /* 0x1000000000097882 */ /* 0x000fcc0000000000 */
[----:B------:R1:W-:Y:S02]  /*88f0*/  UTMALDG.3D [UR24], [UR6], desc[UR8] ;  /* 0x00000818060075b4 */ /* 0x0003e40008011000 */
[----:B-1----:R-:W-:Y:S01]  /*8900*/  NOP ;  /* 0x0000000000007918 */ /* 0x002fe20000000000 */
.L_x_91:
[----:B------:R-:W-:Y:S05]  /*8910*/  BSYNC B0 ;  /* 0x0000000000007941 */ /* 0x000fea0003800000 */
.L_x_90:
[----:B------:R-:W-:Y:S01]  /*8920*/  BSSY B0, `(.L_x_92) ;  /* 0x0000027000007945 */ /* 0x000fe20003800000 */
[----:B------:R-:W-:-:S03]  /*8930*/  IMAD.MOV.U32 R10, RZ, RZ, RZ ;  /* 0x000000ffff0a7224 */ /* 0x000fc600078e00ff */
[----:B------:R-:W-:Y:S05]  /*8940*/  @!P3 BRA `(.L_x_93) ;  /* 0x000000000090b947 */ /* 0x000fea0003800000 */
[----:B------:R-:W1:Y:S01]  /*8950*/  S2R R7, SR_CgaCtaId ;  /* 0x0000000000077919 */ /* 0x000e620000008800 */
[----:B------:R-:W-:-:S04]  /*8960*/  MOV R6, 0x400 ;  /* 0x0000040000067802 */ /* 0x000fc80000000f00 */
[----:B-1----:R-:W-:Y:S01]  /*8970*/  LEA R8, R7, R6, 0x18 ;  /* 0x0000000607087211 */ /* 0x002fe200078ec0ff */
[----:B------:R-:W-:-:S04]  /*8980*/  IMAD.MOV.U32 R7, RZ, RZ, 0x1 ;  /* 0x00000001ff077424 */ /* 0x000fc800078e00ff */
[----:B------:R-:W-:Y:S01]  /*8990*/  IMAD R6, R5, 0x8, R8 ;  /* 0x0000000805067824 */ /* 0x000fe200078e0208 */
[----:B------:R-:W-:-:S04]  /*89a0*/  SHF.L.U32 R7, R7, 0x1f, RZ ;  /* 0x0000001f07077819 */ /* 0x000fc800000006ff */
[----:B------:R-:W1:Y:S02]  /*89b0*/  SYNCS.PHASECHK.TRANS64.TRYWAIT P0, [R6+URZ+0x12860], R7 ;  /* 0x01286007060075a7 */ /* 0x000e64000800017f */
[----:B-1----:R-:W-:Y:S05]  /*89c0*/  @!P0 BRA `(.L_x_94) ;  /* 0x0000001800808947 */ /* 0x002fea0003800000 */
.L_x_148:
        /* <DEDUP_REMOVED lines=8> */
.L_x_95:
[----:B------:R-:W-:-:S04]  /*8a50*/  LOP3.LUT P0, RZ, R2, 0x1f, RZ, 0xc0, !PT ;  /* 0x0000001f02ff7812 */ /* 0x000fc8000780c0ff */
[----:B------:R-:W-:-:S13]  /*8a60*/  PLOP3.LUT P0, PT, P0, P2, PT, 0x2a, 0x0 ;  /* 0x000000000000781c */ /* 0x000fda0000704572 */
[----:B------:R-:W-:Y:S05]  /*8a70*/  @P0 BRA `(.L_x_96) ;  /* 0x0000000000040947 */ /* 0x000fea0003800000 */
[----:B------:R-:W-:Y:S01]  /*8a80*/  BPT.TRAP 0x1 ;  /* 0x000000040000795c */ /* 0x000fe20000300000 */
.L_x_96:
[----:B------:R-:W-:Y:S01]  /*8a90*/  R2UR UR5, R8 ;  /* 0x00000000080572ca */ /* 0x000fe200000e0000 */
[----:B------:R-:W-:Y:S01]  /*8aa0*/  ULDC.64 UR6, c[0x0][0x198] ;  /* 0x0000660000067ab9 */ /* 0x000fe20000000a00 */
[----:B------:R-:W-:Y:S01]  /*8ab0*/  R2UR UR17, R6 ;  /* 0x00000000061172ca */ /* 0x000fe200000e0000 */
[----:B------:R-:W-:Y:S01]  /*8ac0*/  UIADD3 UR6, UP0, UR6, 0x2f0, URZ ;  /* 0x000002f006067890 */ /* 0x000fe2000ff1e03f */
[C---:B------:R-:W-:Y:S01]  /*8ad0*/  R2UR UR16, R5.reuse ;  /* 0x00000000051072ca */ /* 0x040fe200000e0000 */
[----:B------:R-:W-:Y:S01]  /*8ae0*/  UMOV UR8, 0x0 ;  /* 0x0000000000087882 */ /* 0x000fe20000000000 */
[----:B------:R-:W-:Y:S01]  /*8af0*/  UMOV UR9, 0x10000000 ;  /* 0x1000000000097882 */ /* 0x000fe20000000000 */
[----:B------:R-:W-:Y:S01]  /*8b00*/  UIADD3.X UR7, URZ, UR7, URZ, UP0, !UPT ;  /* 0x000000073f077290 */ /* 0x000fe200087fe43f */
[----:B------:R-:W-:Y:S01]  /*8b10*/  IADD3 R5, R5, 0x1, RZ ;  /* 0x0000000105057810 */ /* 0x000fe20007ffe0ff */
[----:B------:R-:W-:Y:S01]  /*8b20*/  UMOV UR18, URZ ;  /* 0x0000003f00127c82 */ /* 0x000fe20008000000 */
[----:B------:R-:W-:Y:S01]  /*8b30*/  UMOV UR19, UR11 ;  /* 0x0000000b00137c82 */ /* 0x000fe20008000000 */
[----:B------:R-:W-:-:S04]  /*8b40*/  IMAD.MOV.U32 R10, RZ, RZ, 0x40 ;  /* 0x00000040ff0a7424 */ /* 0x000fc800078e00ff */
[----:B------:R-:W-:Y:S02]  /*8b50*/  UIADD3 UR17, UR17, 0x12840, URZ ;  /* 0x0001284011117890 */ /* 0x000fe4000fffe03f */
[----:B------:R-:W-:-:S09]  /*8b60*/  ULEA UR16, UR16, UR5, 0xb ;  /* 0x0000000510107291 */ /* 0x000fd2000f8e583f */
[----:B------:R1:W-:Y:S02]  /*8b70*/  UTMALDG.4D [UR16], [UR6], desc[UR8] ;  /* 0x00000810060075b4 */ /* 0x0003e40008019000 */
[----:B-1----:R-:W-:Y:S01]  /*8b80*/  NOP ;  /* 0x0000000000007918 */ /* 0x002fe20000000000 */
.L_x_93:
[----:B------:R-:W-:Y:S05]  /*8b90*/  BSYNC B0 ;  /* 0x0000000000007941 */ /* 0x000fea0003800000 */
.L_x_92:
[----:B------:R-:W-:Y:S01]  /*8ba0*/  BSSY B0, `(.L_x_97) ;  /* 0x000002b000007945 */ /* 0x000fe20003800000 */
[----:B------:R-:W-:-:S03]  /*8bb0*/  IMAD.MOV.U32 R6, RZ, RZ, 0x1 ;  /* 0x00000001ff067424 */ /* 0x000fc600078e00ff */
[----:B------:R-:W-:Y:S05]  /*8bc0*/  @!P3 BRA `(.L_x_98) ;  /* 0x0000000000a0b947 */ /* 0x000fea0003800000 */
[----:B------:R-:W1:Y:S01]  /*8bd0*/  S2R R7, SR_CgaCtaId ;  /* 0x0000000000077919 */ /* 0x000e620000008800 */
[----:B------:R-:W-:Y:S01]  /*8be0*/  MOV R6, 0x400 ;  /* 0x0000040000067802 */ /* 0x000fe20000000f00 */
[----:B------:R-:W-:-:S05]  /*8bf0*/  IMAD.MOV.U32 R8, RZ, RZ, 0x1 ;  /* 0x00000001ff087424 */ /* 0x000fca00078e00ff */
[----:B------:R-:W-:Y:S02]  /*8c00*/  SHF.L.U32 R8, R8, 0x1f, RZ ;  /* 0x0000001f08087819 */ /* 0x000fe400000006ff */
[----:B-1----:R-:W-:-:S05]  /*8c10*/  LEA R6, R7, R6, 0x18 ;  /* 0x0000000607067211 */ /* 0x002fca00078ec0ff */
[----:B------:R-:W-:-:S04]  /*8c20*/  IMAD R7, R5, 0x8, R6 ;  /* 0x0000000805077824 */ /* 0x000fc800078e0206 */
[----:B------:R-:W1:Y:S02]  /*8c30*/  SYNCS.PHASECHK.TRANS64.TRYWAIT P0, [R7+URZ+0x12860], R8 ;  /* 0x01286008070075a7 */ /* 0x000e64000800017f */
[----:B-1----:R-:W-:Y:S05]  /*8c40*/  @!P0 BRA `(.L_x_99) ;  /* 0x0000001400f48947 */ /* 0x002fea0003800000 */
.L_x_149:
[----:B------:R-:W-:Y:S01]  /*8c50*/  ULOP3.LUT UR5, UR4, 0x2, URZ, 0xfc, !UPT ;  /* 0x0000000204057892 */ /* 0x000fe2000f8efc3f */
[----:B-1----:R-:W-:-:S03]  /*8c60*/  @P2 MOV R8, 0x800 ;  /* 0x0000080000082802 */ /* 0x002fc60000000f00 */
[----:B------:R-:W-:Y:S01]  /*8c70*/  UPRMT UR5, UR5, 0x9910, URZ ;  /* 0x0000991005057896 */ /* 0x000fe2000800003f */
[----:B------:R1:W-:Y:S03]  /*8c80*/  @P2 SYNCS.ARRIVE.TRANS64 RZ, [R7+URZ+0x12840], R8 ;  /* 0x0128400807ff29a7 */ /* 0x0003e6000800003f */
[----:B------:R-:W-:-:S06]  /*8c90*/  UISETP.NE.AND UP0, UPT, UR5, 0x2, UPT ;  /* 0x000000020500788c */ /* 0x000fcc000bf05270 */
[----:B------:R-:W-:-:S13]  /*8ca0*/  PLOP3.LUT P0, PT, PT, PT, UP0, 0x80, 0x0 ;  /* 0x000000000000781c */ /* 0x000fda0003f0f008 */
[----:B-1----:R-:W-:Y:S05]  /*8cb0*/  @P0 BRA `(.L_x_100) ;  /* 0x0000000000040947 */ /* 0x002fea0003800000 */
[----:B------:R-:W-:Y:S01]  /*8cc0*/  BPT.TRAP 0x1 ;  /* 0x000000040000795c */ /* 0x000fe20000300000 */
.L_x_100:
[----:B------:R-:W-:-:S04]  /*8cd0*/  LOP3.LUT P0, RZ, R2, 0x1f, RZ, 0xc0, !PT ;  /* 0x0000001f02ff7812 */ /* 0x000fc8000780c0ff */
[----:B------:R-:W-:-:S13]  /*8ce0*/  PLOP3.LUT P0, PT, P0, P2, PT, 0x2a, 0x0 ;  /* 0x000000000000781c */ /* 0x000fda0000704572 */
[----:B------:R-:W-:Y:S05]  /*8cf0*/  @P0 BRA `(.L_x_101) ;  /* 0x0000000000040947 */ /* 0x000fea0003800000 */
[----:B------:R-:W-:Y:S01]  /*8d00*/  BPT.TRAP 0x1 ;  /* 0x000000040000795c */ /* 0x000fe20000300000 */
.L_x_101:
[----:B------:R-:W-:Y:S01]  /*8d10*/  R2UR UR5, R6 ;  /* 0x00000000060572ca */ /* 0x000fe200000e0000 */
[----:B------:R-:W-:Y:S01]  /*8d20*/  ULDC.64 UR6, c[0x0][0x198] ;  /* 0x0000660000067ab9 */ /* 0x000fe20000000a00 */
[----:B------:R-:W-:Y:S01]  /*8d30*/  R2UR UR17, R7 ;  /* 0x00000000071172ca */ /* 0x000fe200000e0000 */
[----:B------:R-:W-:Y:S01]  /*8d40*/  UIADD3 UR6, UP0, UR6, 0x1f0, URZ ;  /* 0x000001f006067890 */ /* 0x000fe2000ff1e03f */
[C---:B------:R-:W-:Y:S01]  /*8d50*/  R2UR UR16, R5.reuse ;  /* 0x00000000051072ca */ /* 0x040fe200000e0000 */
[----:B------:R-:W-:Y:S01]  /*8d60*/  UMOV UR8, 0x0 ;  /* 0x0000000000087882 */ /* 0x000fe20000000000 */
[----:B------:R-:W-:Y:S01]  /*8d70*/  R2UR UR19, R10 ;  /* 0x000000000a1372ca */ /* 0x000fe200000e0000 */
[----:B------:R-:W-:Y:S01]  /*8d80*/  UIADD3.X UR7, URZ, UR7, URZ, UP0, !UPT ;  /* 0x000000073f077290 */ /* 0x000fe200087fe43f */
[----:B------:R-:W-:Y:S01]  /*8d90*/  VIADD R5, R5, 0x1 ;  /* 0x0000000105057836 */ /* 0x000fe20000000000 */
[----:B------:R-:W-:Y:S01]  /*8da0*/  UMOV UR9, 0x10000000 ;  /* 0x1000000000097882 */ /* 0x000fe20000000000 */
[----:B------:R-:W-:-:S03]  /*8db0*/  UMOV UR18, URZ ;  /* 0x0000003f00127c82 */ /* 0x000fc60008000000 */
[C---:B------:R-:W-:Y:S02]  /*8dc0*/  ISETP.NE.AND P4, PT, R5.reuse, 0x4, PT ;  /* 0x000000040500780c */ /* 0x040fe40003f85270 */
[----:B------:R-:W-:Y:S01]  /*8dd0*/  UIADD3 UR17, UR17, 0x12840, URZ ;  /* 0x0001284011117890 */ /* 0x000fe2000fffe03f */
[C---:B------:R-:W-:Y:S01]  /*8de0*/  ISETP.NE.AND P0, PT, R5.reuse, 0x4, PT ;  /* 0x000000040500780c */ /* 0x040fe20003f05270 */
[----:B------:R-:W-:Y:S01]  /*8df0*/  ULEA UR16, UR16, UR5, 0xb ;  /* 0x0000000510107291 */ /* 0x000fe2000f8e583f */
[----:B------:R-:W-:Y:S01]  /*8e00*/  SEL R5, R5, RZ, P4 ;  /* 0x000000ff05057207 */ /* 0x000fe20002000000 */
[----:B------:R-:W-:Y:S01]  /*8e10*/  UIADD3 UR19, UR11, UR19, URZ ;  /* 0x000000130b137290 */ /* 0x000fe2000fffe03f */
[----:B------:R-:W-:-:S08]  /*8e20*/  SEL R6, RZ, 0x1, !P0 ;  /* 0x00000001ff067807 */ /* 0x000fd00004000000 */
[----:B------:R1:W-:Y:S02]  /*8e30*/  UTMALDG.4D [UR16], [UR6], desc[UR8] ;  /* 0x00000810060075b4 */ /* 0x0003e40008019000 */
[----:B-1----:R-:W-:Y:S01]  /*8e40*/  NOP ;  /* 0x0000000000007918 */ /* 0x002fe20000000000 */
.L_x_98:
[----:B------:R-:W-:Y:S05]  /*8e50*/  BSYNC B0 ;  /* 0x0000000000007941 */ /* 0x000fea0003800000 */
.L_x_97:
[----:B------:R-:W-:Y:S01]  /*8e60*/  ISETP.LT.OR P0, PT, R3, 0x3, !P3 ;  /* 0x000000030300780c */ /* 0x000fe20005f01670 */
[----:B------:R-:W-:-:S12]  /*8e70*/  BSSY B0, `(.L_x_102) ;  /* 0x0000025000007945 */ /* 0x000fd80003800000 */
[----:B------:R-:W-:Y:S05]  /*8e80*/  @P0 BRA `(.L_x_103) ;  /* 0x00000000008c0947 */ /* 0x000fea0003800000 */
        /* <DEDUP_REMOVED lines=8> */
.L_x_150:
        /* <DEDUP_REMOVED lines=8> */
.L_x_105:
[----:B------:R-:W-:-:S04]  /*8f90*/  LOP3.LUT P0, RZ, R2, 0x1f, RZ, 0xc0, !PT ;  /* 0x0000001f02ff7812 */ /* 0x000fc8000780c0ff */
[----:B------:R-:W-:-:S13]  /*8fa0*/  PLOP3.LUT P0, PT, P0, P2, PT, 0x2a, 0x0 ;  /* 0x000000000000781c */ /* 0x000fda0000704572 */
[----:B------:R-:W-:Y:S05]  /*8fb0*/  @P0 BRA `(.L_x_106) ;  /* 0x0000000000040947 */ /* 0x000fea0003800000 */
[----:B------:R-:W-:Y:S01]  /*8fc0*/  BPT.TRAP 0x1 ;  /* 0x000000040000795c */ /* 0x000fe20000300000 */
.L_x_106:
[----:B------:R-:W-:Y:S01]  /*8fd0*/  LEA R9, R4, R9, 0xc ;  /* 0x0000000904097211 */ /* 0x000fe200078e60ff */
[----:B------:R-:W-:Y:S01]  /*8fe0*/  ULDC.64 UR6, c[0x0][0x198] ;  /* 0x0000660000067ab9 */ /* 0x000fe20000000a00 */
[----:B------:R-:W-:Y:S01]  /*8ff0*/  R2UR UR17, R7 ;  /* 0x00000000071172ca */ /* 0x000fe200000e0000 */
[----:B------:R-:W-:Y:S01]  /*9000*/  UIADD3 UR6, UP0, UR6, 0x3f0, URZ ;  /* 0x000003f006067890 */ /* 0x000fe2000ff1e03f */
[----:B------:R-:W-:Y:S01]  /*9010*/  R2UR UR16, R9 ;  /* 0x00000000091072ca */ /* 0x000fe200000e0000 */
[----:B------:R-:W-:Y:S01]  /*9020*/  UMOV UR8, 0x0 ;  /* 0x0000000000087882 */ /* 0x000fe20000000000 */
[----:B------:R-:W-:Y:S01]  /*9030*/  R2UR UR19, R0 ;  /* 0x00000000001372ca */ /* 0x000fe200000e0000 */
[----:B------:R-:W-:Y:S01]  /*9040*/  UIADD3.X UR7, URZ, UR7, URZ, UP0, !UPT ;  /* 0x000000073f077290 */ /* 0x000fe200087fe43f */
[----:B------:R-:W-:Y:S01]  /*9050*/  UMOV UR9, 0x10000000 ;  /* 0x1000000000097882 */ /* 0x000fe20000000000 */
[----:B------:R-:W-:-:S06]  /*9060*/  UMOV UR18, URZ ;  /* 0x0000003f00127c82 */ /* 0x000fcc0008000000 */
[----:B------:R-:W-:Y:S02]  /*9070*/  UIADD3 UR17, UR17, 0x12800, URZ ;  /* 0x0001280011117890 */ /* 0x000fe4000fffe03f */
[----:B------:R-:W-:Y:S02]  /*9080*/  UIADD3 UR16, UR16, 0xa000, URZ ;  /* 0x0000a00010107890 */ /* 0x000fe4000fffe03f */
[----:B------:R-:W-:-:S09]  /*9090*/  USHF.L.U32 UR19, UR19, 0x7, URZ ;  /* 0x0000000713137899 */ /* 0x000fd2000800063f */
[----:B------:R1:W-:Y:S02]  /*90a0*/  UTMALDG.4D [UR16], [UR6], desc[UR8] ;  /* 0x00000810060075b4 */ /* 0x0003e40008019000 */
[----:B-1----:R-:W-:Y:S01]  /*90b0*/  NOP ;  /* 0x0000000000007918 */ /* 0x002fe20000000000 */
.L_x_103:
[----:B------:R-:W-:Y:S05]  /*90c0*/  BSYNC B0 ;  /* 0x0000000000007941 */ /* 0x000fea0003800000 */
.L_x_102:
[----:B------:R-:W-:Y:S01]  /*90d0*/  ISETP.LT.OR P0, PT, R3, 0x4, !P3 ;  /* 0x000000040300780c */ /* 0x000fe20005f01670 */
[----:B------:R-:W-:-:S12]  /*90e0*/  BSSY B0, `(.L_x_107) ;  /* 0x0000018000007945 */ /* 0x000fd80003800000 */
[----:B------:R-:W-:Y:S05]  /*90f0*/  @P0 BRA `(.L_x_108) ;  /* 0x0000000000580947 */ /* 0x000fea0003800000 */
[----:B------:R-:W1:Y:S01]  /*9100*/  S2R R8, SR_CgaCtaId ;  /* 0x0000000000087919 */ /* 0x000e620000008800 */
[----:B------:R-:W-:Y:S01]  /*9110*/  MOV R7, 0x400 ;  /* 0x0000040000077802 */ /* 0x000fe20000000f00 */
[----:B------:R-:W-:Y:S01]  /*9120*/  ULDC.64 UR6, c[0x0][0x198] ;  /* 0x0000660000067ab9 */ /* 0x000fe20000000a00 */
[C---:B------:R-:W-:Y:S01]  /*9130*/  R2UR UR26, R0.reuse ;  /* 0x00000000001a72ca */ /* 0x040fe200000e0000 */
[----:B------:R-:W-:Y:S01]  /*9140*/  UIADD3 UR6, UP0, UR6, 0x5f0, URZ ;  /* 0x000005f006067890 */ /* 0x000fe2000ff1e03f */
[----:B------:R-:W-:Y:S01]  /*9150*/  VIADD R0, R0, 0x1 ;  /* 0x0000000100007836 */ /* 0x000fe20000000000 */
[----:B------:R-:W-:Y:S01]  /*9160*/  UMOV UR8, 0x0 ;  /* 0x0000000000087882 */ /* 0x000fe20000000000 */
[----:B------:R-:W-:Y:S01]  /*9170*/  UMOV UR9, 0x10000000 ;  /* 0x1000000000097882 */ /* 0x000fe20000000000 */
[----:B------:R-:W-:Y:S01]  /*9180*/  UIADD3.X UR7, URZ, UR7, URZ, UP0, !UPT ;  /* 0x000000073f077290 */ /* 0x000fe200087fe43f */
[----:B------:R-:W-:Y:S01]  /*9190*/  UMOV UR27, UR20 ;  /* 0x00000014001b7c82 */ /* 0x000fe20008000000 */
[----:B------:R-:W-:-:S06]  /*91a0*/  UMOV UR28, UR21 ;  /* 0x00000015001c7c82 */ /* 0x000fcc0008000000 */
[----:B------:R-:W-:Y:S01]  /*91b0*/  USHF.L.U32 UR26, UR26, 0x7, URZ ;  /* 0x000000071a1a7899 */ /* 0x000fe2000800063f */
[----:B-1----:R-:W-:-:S05]  /*91c0*/  LEA R7, R8, R7, 0x18 ;  /* 0x0000000708077211 */ /* 0x002fca00078ec0ff */
[C-C-:B------:R-:W-:Y:S02]  /*91d0*/  IMAD R8, R4.reuse, 0x8, R7.reuse ;  /* 0x0000000804087824 */ /* 0x140fe400078e0207 */
[C---:B------:R-:W-:Y:S02]  /*91e0*/  IMAD R7, R4.reuse, 0x200, R7 ;  /* 0x0000020004077824 */ /* 0x040fe400078e0207 */
[----:B------:R-:W-:Y:S01]  /*91f0*/  VIADD R4, R4, 0x1 ;  /* 0x0000000104047836 */ /* 0x000fe20000000000 */
[----:B------:R-:W-:Y:S02]  /*9200*/  R2UR UR25, R8 ;  /* 0x00000000081972ca */ /* 0x000fe400000e0000 */
[----:B------:R-:W-:-:S11]  /*9210*/  R2UR UR24, R7 ;  /* 0x00000000071872ca */ /* 0x000fd600000e0000 */
[----:B------:R-:W-:Y:S02]  /*9220*/  UIADD3 UR25, UR25, 0x12800, URZ ;  /* 0x0001280019197890 */ /* 0x000fe4000fffe03f */
[----:B------:R-:W-:-:S09]  /*9230*/  UIADD3 UR24, UR24, 0x12000, URZ ;  /* 0x0001200018187890 */ /* 0x000fd2000fffe03f */
[----:B------:R1:W-:Y:S02]  /*9240*/  UTMALDG.3D [UR24], [UR6], desc[UR8] ;  /* 0x00000818060075b4 */ /* 0x0003e40008011000 */
[----:B-1----:R-:W-:Y:S01]  /*9250*/  NOP ;  /* 0x0000000000007918 */ /* 0x002fe20000000000 */
.L_x_108:
[----:B------:R-:W-:Y:S05]  /*9260*/  BSYNC B0 ;  /* 0x0000000000007941 */ /* 0x000fea0003800000 */
.L_x_107:
[----:B------:R-:W-:Y:S04]  /*9270*/  BSSY B0, `(.L_x_109) ;  /* 0x0000024000007945 */ /* 0x000fe80003800000 */
[----:B------:R-:W-:Y:S05]  /*9280*/  @!P3 BRA `(.L_x_110) ;  /* 0x000000000088b947 */ /* 0x000fea0003800000 */
[----:B------:R-:W1:Y:S01]  /*9290*/  S2R R8, SR_CgaCtaId ;  /* 0x0000000000087919 */ /* 0x000e620000008800 */
[----:B------:R-:W-:Y:S02]  /*92a0*/  MOV R7, 0x400 ;  /* 0x0000040000077802 */ /* 0x000fe40000000f00 */
[----:B------:R-:W-:Y:S02]  /*92b0*/  SHF.L.U32 R6, R6, 0x1f, RZ ;  /* 0x0000001f06067819 */ /* 0x000fe400000006ff */
[----:B-1----:R-:W-:-:S04]  /*92c0*/  LEA R8, R8, R7, 0x18 ;  /* 0x0000000708087211 */ /* 0x002fc800078ec0ff */
[----:B------:R-:W-:-:S04]  /*92d0*/  LEA R7, R5, R8, 0x3 ;  /* 0x0000000805077211 */ /* 0x000fc800078e18ff */
[----:B------:R-:W1:Y:S02]  /*92e0*/  SYNCS.PHASECHK.TRANS64.TRYWAIT P0, [R7+URZ+0x12860], R6 ;  /* 0x01286006070075a7 */ /* 0x000e64000800017f */
[----:B-1----:R-:W-:Y:S05]  /*92f0*/  @!P0 BRA `(.L_x_111) ;  /* 0x0000001000708947 */ /* 0x002fea0003800000 */
.L_x_151:
        /* <DEDUP_REMOVED lines=8> */
.L_x_112:
[----:B------:R-:W-:-:S04]  /*9380*/  LOP3.LUT P0, RZ, R2, 0x1f, RZ, 0xc0, !PT ;  /* 0x0000001f02ff7812 */ /* 0x000fc8000780c0ff */
[----:B------:R-:W-:-:S13]  /*9390*/  PLOP3.LUT P0, PT, P0, P2, PT, 0x2a, 0x0 ;  /* 0x000000000000781c */ /* 0x000fda0000704572 */
[----:B------:R-:W-:Y:S05]  /*93a0*/  @P0 BRA `(.L_x_113) ;  /* 0x0000000000040947 */ /* 0x000fea0003800000 */
[----:B------:R-:W-:Y:S01]  /*93b0*/  BPT.TRAP 0x1 ;  /* 0x000000040000795c */ /* 0x000fe20000300000 */
.L_x_113:
[----:B------:R-:W-:Y:S01]  /*93c0*/  R2UR UR16, R5 ;  /* 0x00000000051072ca */ /* 0x000fe200000e0000 */
        /* <DEDUP_REMOVED lines=9> */
[----:B------:R-:W-:Y:S02]  /*9460*/  ULEA UR16, UR16, UR5, 0xb ;  /* 0x0000000510107291 */ /* 0x000fe4000f8e583f */
[----:B------:R-:W-:Y:S02]  /*9470*/  UIADD3 UR19, UR11, UR19, URZ ;  /* 0x000000130b137290 */ /* 0x000fe4000fffe03f */
[----:B------:R-:W-:-:S09]  /*9480*/  UIADD3 UR17, UR17, 0x12840, URZ ;  /* 0x0001284011117890 */ /* 0x000fd2000fffe03f */
[----:B------:R1:W-:Y:S02]  /*9490*/  UTMALDG.4D [UR16], [UR6], desc[UR8] ;  /* 0x00000810060075b4 */ /* 0x0003e40008019000 */
[----:B-1----:R-:W-:Y:S01]  /*94a0*/  NOP ;  /* 0x0000000000007918 */ /* 0x002fe20000000000 */
.L_x_110:
[----:B------:R-:W-:Y:S05]  /*94b0*/  BSYNC B0 ;  /* 0x0000000000007941 */ /* 0x000fea0003800000 */
.L_x_109:
[----:B------:R-:W-:-:S13]  /*94c0*/  ISETP.GE.AND P0, PT, R3, 0x5, PT ;  /* 0x000000050300780c */ /* 0x000fda0003f06270 */
[----:B------:R-:W-:Y:S05]  /*94d0*/  @!P0 EXIT ;  /* 0x000000000000894d */ /* 0x000fea0003800000 */
[----:B------:R-:W-:Y:S01]  /*94e0*/  IMAD.U32 R6, RZ, RZ, UR4 ;  /* 0x00000004ff067e24 */ /* 0x000fe2000f8e00ff */
[----:B------:R-:W-:Y:S01]  /*94f0*/  LOP3.LUT P0, RZ, R2, 0x1f, RZ, 0xc0, !PT ;  /* 0x0000001f02ff7812 */ /* 0x000fe2000780c0ff */
[----:B------:R-:W-:Y:S01]  /*9500*/  BSSY B0, `(.L_x_114) ;  /* 0x0000097000007945 */ /* 0x000fe20003800000 */
[----:B------:R-:W-:Y:S02]  /*9510*/  IMAD.MOV.U32 R2, RZ, RZ, 0x1 ;  /* 0x00000001ff027424 */ /* 0x000fe400078e00ff */
[----:B------:R-:W-:Y:S02]  /*9520*/  PLOP3.LUT P0, PT, P0, P2, PT, 0x2a, 0x0 ;  /* 0x000000000000781c */ /* 0x000fe40000704572 */
[----:B------:R-:W-:-:S11]  /*9530*/  LOP3.LUT R6, R6, 0x2, RZ, 0xfc, !PT ;  /* 0x0000000206067812 */ /* 0x000fd600078efcff */
.L_x_133:
[C---:B------:R-:W-:Y:S01]  /*9540*/  ISETP.GE.AND P4, PT, R3.reuse, 0x5, PT ;  /* 0x000000050300780c */ /* 0x040fe20003f86270 */
[----:B------:R-:W-:Y:S01]  /*9550*/  BSSY B1, `(.L_x_115) ;  /* 0x000000f000017945 */ /* 0x000fe20003800000 */
[----:B------:R-:W-:-:S11]  /*9560*/  IADD3 R5, R3, -0x4, RZ ;  /* 0xfffffffc03057810 */ /* 0x000fd60007ffe0ff */
[----:B------:R-:W-:Y:S05]  /*9570*/  @!P4 BRA `(.L_x_116) ;  /* 0x000000000030c947 */ /* 0x000fea0003800000 */
[----:B------:R-:W-:-:S07]  /*9580*/  IMAD.SHL.U32 R3, R0, 0x80, RZ ;  /* 0x0000008000037824 */ /* 0x000fce00078e00ff */
.L_x_118:
[----:B------:R-:W-:Y:S02]  /*9590*/  VIADD R3, R3, 0x80 ;  /* 0x0000008003037836 */ /* 0x000fe40000000000 */
[----:B------:R-:W-:-:S03]  /*95a0*/  IMAD.MOV.U32 R7, RZ, RZ, R5 ;  /* 0x000000ffff077224 */ /* 0x000fc600078e0005 */
[----:B------:R-:W-:-:S13]  /*95b0*/  ISETP.LT.AND P4, PT, R3, UR11, PT ;  /* 0x0000000b03007c0c */ /* 0x000fda000bf81270 */
[----:B------:R-:W-:Y:S05]  /*95c0*/  @!P4 BRA `(.L_x_117) ;  /* 0x000000000018c947 */ /* 0x000fea0003800000 */
[----:B------:R-:W-:Y:S01]  /*95d0*/  ISETP.GT.AND P4, PT, R7, 0x4, PT ;  /* 0x000000040700780c */ /* 0x000fe20003f84270 */
[----:B------:R-:W-:Y:S01]  /*95e0*/  VIADD R5, R5, 0xfffffffc ;  /* 0xfffffffc05057836 */ /* 0x000fe20000000000 */
[----:B------:R-:W-:-:S11]  /*95f0*/  IADD3 R0, R0, 0x1, RZ ;  /* 0x0000000100007810 */ /* 0x000fd60007ffe0ff */
[----:B------:R-:W-:Y:S05]  /*9600*/  @P4 BRA `(.L_x_118) ;  /* 0xfffffffc00e04947 */ /* 0x000fea000383ffff */
[----:B------:R-:W-:Y:S01]  /*9610*/  IMAD.MOV.U32 R3, RZ, RZ, R7 ;  /* 0x000000ffff037224 */ /* 0x000fe200078e0007 */
[----:B------:R-:W-:Y:S06]  /*9620*/  BRA `(.L_x_116) ;  /* 0x0000000000047947 */ /* 0x000fec0003800000 */
.L_x_117:
[----:B------:R-:W-:-:S07]  /*9630*/  VIADD R3, R5, 0x4 ;  /* 0x0000000405037836 */ /* 0x000fce0000000000 */
.L_x_116:
[----:B------:R-:W-:Y:S05]  /*9640*/  BSYNC B1 ;  /* 0x0000000000017941 */ /* 0x000fea0003800000 */
.L_x_115:
[----:B------:R-:W-:Y:S01]  /*9650*/  ISETP.LT.OR P4, PT, R3, 0x5, !P3 ;  /* 0x000000050300780c */ /* 0x000fe20005f81670 */
[----:B------:R-:W-:-:S12]  /*9660*/  BSSY B1, `(.L_x_119) ;  /* 0x0000020000017945 */ /* 0x000fd80003800000 */
[----:B------:R-:W-:Y:S05]  /*9670*/  @P4 BRA `(.L_x_120) ;  /* 0x0000000000784947 */ /* 0x000fea0003800000 */
[----:B------:R-:W1:Y:S01]  /*9680*/  S2R R8, SR_CgaCtaId ;  /* 0x0000000000087919 */ /* 0x000e620000008800 */
[----:B------:R-:W-:-:S04]  /*9690*/  MOV R7, 0x400 ;  /* 0x0000040000077802 */ /* 0x000fc80000000f00 */
[----:B-1----:R-:W-:Y:S02]  /*96a0*/  LEA R9, R8, R7, 0x18 ;  /* 0x0000000708097211 */ /* 0x002fe400078ec0ff */
[----:B------:R-:W-:Y:S02]  /*96b0*/  SHF.L.U32 R7, R2, 0x1f, RZ ;  /* 0x0000001f02077819 */ /* 0x000fe400000006ff */
[----:B------:R-:W-:-:S04]  /*96c0*/  LEA R8, R4, R9, 0x3 ;  /* 0x0000000904087211 */ /* 0x000fc800078e18ff */
[----:B------:R-:W1:Y:S02]  /*96d0*/  SYNCS.PHASECHK.TRANS64.TRYWAIT P4, [R8+URZ+0x12820], R7 ;  /* 0x01282007080075a7 */ /* 0x000e64000808017f */
[----:B-1----:R-:W-:Y:S05]  /*96e0*/  @!P4 BRA `(.L_x_121) ;  /* 0x0000000c0088c947 */ /* 0x002fea0003800000 */
.L_x_152:
[----:B-1----:R-:W-:-:S04]  /*96f0*/  @P2 IMAD.MOV.U32 R7, RZ, RZ, 0x1200 ;  /* 0x00001200ff072424 */ /* 0x002fc800078e00ff */
[----:B------:R1:W-:Y:S02]  /*9700*/  @P2 SYNCS.ARRIVE.TRANS64 RZ, [R8+URZ+0x12800], R7 ;  /* 0x0128000708ff29a7 */ /* 0x0003e4000800003f */
[----:B-1----:R-:W-:-:S04]  /*9710*/  PRMT R7, R6, 0x9910, RZ ;  /* 0x0000991006077816 */ /* 0x002fc800000000ff */
[----:B------:R-:W-:-:S13]  /*9720*/  ISETP.NE.AND P4, PT, R7, 0x2, PT ;  /* 0x000000020700780c */ /* 0x000fda0003f85270 */
[----:B------:R-:W-:Y:S05]  /*9730*/  @P4 BRA `(.L_x_122) ;  /* 0x0000000000044947 */ /* 0x000fea0003800000 */
[----:B------:R-:W-:Y:S01]  /*9740*/  BPT.TRAP 0x1 ;  /* 0x000000040000795c */ /* 0x000fe20000300000 */
.L_x_122:
[----:B------:R-:W-:Y:S05]  /*9750*/  @P0 BRA `(.L_x_123) ;  /* 0x0000000000040947 */ /* 0x000fea0003800000 */
[----:B------:R-:W-:Y:S01]  /*9760*/  BPT.TRAP 0x1 ;  /* 0x000000040000795c */ /* 0x000fe20000300000 */
.L_x_123:
[----:B------:R-:W-:Y:S01]  /*9770*/  IMAD R9, R4, 0x1000, R9 ;  /* 0x0000100004097824 */ /* 0x000fe200078e0209 */
[----:B------:R-:W-:Y:S01]  /*9780*/  R2UR UR17, R8 ;  /* 0x00000000081172ca */ /* 0x000fe200000e0000 */
[----:B------:R-:W-:Y:S01]  /*9790*/  ULDC.64 UR6, c[0x0][0x198] ;  /* 0x0000660000067ab9 */ /* 0x000fe20000000a00 */
[----:B------:R-:W-:Y:S01]  /*97a0*/  R2UR UR19, R0 ;  /* 0x00000000001372ca */ /* 0x000fe200000e0000 */
[----:B------:R-:W-:Y:S01]  /*97b0*/  UIADD3 UR6, UP0, UR6, 0xf0, URZ ;  /* 0x000000f006067890 */ /* 0x000fe2000ff1e03f */
[----:B------:R-:W-:Y:S01]  /*97c0*/  R2UR UR16, R9 ;  /* 0x00000000091072ca */ /* 0x000fe200000e0000 */
[----:B------:R-:W-:Y:S01]  /*97d0*/  UMOV UR8, 0x0 ;  /* 0x0000000000087882 */ /* 0x000fe20000000000 */
[----:B------:R-:W-:Y:S01]  /*97e0*/  UMOV UR9, 0x10000000 ;  /* 0x1000000000097882 */ /* 0x000fe20000000000 */
[----:B------:R-:W-:Y:S01]  /*97f0*/  UIADD3.X UR7, URZ, UR7, URZ, UP0, !UPT ;  /* 0x000000073f077290 */ /* 0x000fe200087fe43f */
[----:B------:R-:W-:-:S05]  /*9800*/  UMOV UR18, URZ ;  /* 0x0000003f00127c82 */ /* 0x000fca0008000000 */
[----:B------:R-:W-:Y:S02]  /*9810*/  UIADD3 UR17, UR17, 0x12800, URZ ;  /* 0x0001280011117890 */ /* 0x000fe4000fffe03f */
[----:B------:R-:W-:Y:S02]  /*9820*/  USHF.L.U32 UR19, UR19, 0x7, URZ ;  /* 0x0000000713137899 */ /* 0x000fe4000800063f */
[----:B------:R-:W-:-:S09]  /*9830*/  UIADD3 UR16, UR16, 0xa000, URZ ;  /* 0x0000a00010107890 */ /* 0x000fd2000fffe03f */
[----:B------:R1:W-:Y:S02]  /*9840*/  UTMALDG.4D [UR16], [UR6], desc[UR8] ;  /* 0x00000810060075b4 */ /* 0x0003e40008019000 */
[----:B-1----:R-:W-:Y:S01]  /*9850*/  NOP ;  /* 0x0000000000007918 */ /* 0x002fe20000000000 */
.L_x_120:
[----:B------:R-:W-:Y:S05]  /*9860*/  BSYNC B1 ;  /* 0x0000000000017941 */ /* 0x000fea0003800000 */
.L_x_119:
[C---:B------:R-:W-:Y:S01]  /*9870*/  ISETP.LT.OR P4, PT, R3.reuse, 0x6, !P3 ;  /* 0x000000060300780c */ /* 0x040fe20005f81670 */
[----:B------:R-:W-:Y:S01]  /*9880*/  BSSY B1, `(.L_x_124) ;  /* 0x000001c000017945 */ /* 0x000fe20003800000 */
[----:B------:R-:W-:-:S11]  /*9890*/  ISETP.LT.OR P5, PT, R3, 0x7, !P3 ;  /* 0x000000070300780c */ /* 0x000fd60005fa1670 */
[----:B------:R-:W-:Y:S05]  /*98a0*/  @P4 BRA `(.L_x_125) ;  /* 0x0000000000644947 */ /* 0x000fea0003800000 */
[----:B------:R-:W1:Y:S01]  /*98b0*/  S2R R8, SR_CgaCtaId ;  /* 0x0000000000087919 */ /* 0x000e620000008800 */
[----:B------:R-:W-:Y:S01]  /*98c0*/  MOV R7, 0x400 ;  /* 0x0000040000077802 */ /* 0x000fe20000000f00 */
[----:B------:R-:W-:Y:S01]  /*98d0*/  ULDC.64 UR6, c[0x0][0x198] ;  /* 0x0000660000067ab9 */ /* 0x000fe20000000a00 */
[----:B------:R-:W-:Y:S01]  /*98e0*/  R2UR UR26, R0 ;  /* 0x00000000001a72ca */ /* 0x000fe200000e0000 */
[----:B------:R-:W-:Y:S01]  /*98f0*/  UIADD3 UR6, UP0, UR6, 0x4f0, URZ ;  /* 0x000004f006067890 */ /* 0x000fe2000ff1e03f */
[----:B------:R-:W-:Y:S01]  /*9900*/  UMOV UR8, 0x0 ;  /* 0x0000000000087882 */ /* 0x000fe20000000000 */
[----:B------:R-:W-:Y:S02]  /*9910*/  UMOV UR9, 0x10000000 ;  /* 0x1000000000097882 */ /* 0x000fe40000000000 */
[----:B------:R-:W-:Y:S01]  /*9920*/  UIADD3.X UR7, URZ, UR7, URZ, UP0, !UPT ;  /* 0x000000073f077290 */ /* 0x000fe200087fe43f */
[----:B------:R-:W-:Y:S01]  /*9930*/  UMOV UR27, UR20 ;  /* 0x00000014001b7c82 */ /* 0x000fe20008000000 */
[----:B------:R-:W-:-:S06]  /*9940*/  UMOV UR28, UR21 ;  /* 0x00000015001c7c82 */ /* 0x000fcc0008000000 */
[----:B------:R-:W-:Y:S01]  /*9950*/  USHF.L.U32 UR26, UR26, 0x7, URZ ;  /* 0x000000071a1a7899 */ /* 0x000fe2000800063f */
[----:B-1----:R-:W-:-:S05]  /*9960*/  LEA R7, R8, R7, 0x18 ;  /* 0x0000000708077211 */ /* 0x002fca00078ec0ff */
[C---:B------:R-:W-:Y:S01]  /*9970*/  IMAD R8, R4.reuse, 0x8, R7 ;  /* 0x0000000804087824 */ /* 0x040fe200078e0207 */
[C---:B------:R-:W-:Y:S01]  /*9980*/  LEA R7, R4.reuse, R7, 0x9 ;  /* 0x0000000704077211 */ /* 0x040fe200078e48ff */
[----:B------:R-:W-:-:S03]  /*9990*/  VIADD R4, R4, 0x1 ;  /* 0x0000000104047836 */ /* 0x000fc60000000000 */
[----:B------:R-:W-:Y:S02]  /*99a0*/  R2UR UR25, R8 ;  /* 0x00000000081972ca */ /* 0x000fe400000e0000 */
[----:B------:R-:W-:Y:S02]  /*99b0*/  R2UR UR24, R7 ;  /* 0x00000000071872ca */ /* 0x000fe400000e0000 */
[----:B------:R-:W-:-:S04]  /*99c0*/  ISETP.NE.AND P4, PT, R4, 0x4, PT ;  /* 0x000000040400780c */ /* 0x000fc80003f85270 */
[----:B------:R-:W-:Y:S02]  /*99d0*/  SEL R7, RZ, 0x1, P4 ;  /* 0x00000001ff077807 */ /* 0x000fe40002000000 */
[----:B------:R-:W-:Y:S02]  /*99e0*/  SEL R4, R4, RZ, P4 ;  /* 0x000000ff04047207 */ /* 0x000fe40002000000 */
[----:B------:R-:W-:Y:S01]  /*99f0*/  LOP3.LUT R2, R2, R7, RZ, 0x3c, !PT ;  /* 0x0000000702027212 */ /* 0x000fe200078e3cff */
[----:B------:R-:W-:Y:S02]  /*9a00*/  UIADD3 UR25, UR25, 0x12800, URZ ;  /* 0x0001280019197890 */ /* 0x000fe4000fffe03f */
[----:B------:R-:W-:-:S09]  /*9a10*/  UIADD3 UR24, UR24, 0x12000, URZ ;  /* 0x0001200018187890 */ /* 0x000fd2000fffe03f */
[----:B------:R1:W-:Y:S02]  /*9a20*/  UTMALDG.3D [UR24], [UR6], desc[UR8] ;  /* 0x00000818060075b4 */ /* 0x0003e40008011000 */
[----:B-1----:R-:W-:Y:S01]  /*9a30*/  NOP ;  /* 0x0000000000007918 */ /* 0x002fe20000000000 */
.L_x_125:
[----:B------:R-:W-:Y:S05]  /*9a40*/  BSYNC B1 ;  /* 0x0000000000017941 */ /* 0x000fea0003800000 */
.L_x_124:
[----:B------:R-:W-:Y:S04]  /*9a50*/  BSSY B1, `(.L_x_126) ;  /* 0x0000020000017945 */ /* 0x000fe80003800000 */
[----:B------:R-:W-:Y:S05]  /*9a60*/  @P5 BRA `(.L_x_127) ;  /* 0x0000000000785947 */ /* 0x000fea0003800000 */
[----:B------:R-:W1:Y:S01]  /*9a70*/  S2R R8, SR_CgaCtaId ;  /* 0x0000000000087919 */ /* 0x000e620000008800 */
[----:B------:R-:W-:Y:S02]  /*9a80*/  MOV R7, 0x400 ;  /* 0x0000040000077802 */ /* 0x000fe40000000f00 */
[----:B------:R-:W-:Y:S02]  /*9a90*/  SHF.L.U32 R9, R2, 0x1f, RZ ;  /* 0x0000001f02097819 */ /* 0x000fe400000006ff */
[----:B-1----:R-:W-:-:S05]  /*9aa0*/  LEA R7, R8, R7, 0x18 ;  /* 0x0000000708077211 */ /* 0x002fca00078ec0ff */
[----:B------:R-:W-:-:S04]  /*9ab0*/  IMAD R8, R4, 0x8, R7 ;  /* 0x0000000804087824 */ /* 0x000fc800078e0207 */
[----:B------:R-:W1:Y:S02]  /*9ac0*/  SYNCS.PHASECHK.TRANS64.TRYWAIT P4, [R8+URZ+0x12820], R9 ;  /* 0x01282009080075a7 */ /* 0x000e64000808017f */
[----:B-1----:R-:W-:Y:S05]  /*9ad0*/  @!P4 BRA `(.L_x_128) ;  /* 0x0000000800a0c947 */ /* 0x002fea0003800000 */
.L_x_153:
[----:B-1----:R-:W-:-:S04]  /*9ae0*/  @P1 IMAD.MOV.U32 R9, RZ, RZ, 0x1200 ;  /* 0x00001200ff091424 */ /* 0x002fc800078e00ff */
[----:B------:R1:W-:Y:S02]  /*9af0*/  @P1 SYNCS.ARRIVE.TRANS64 RZ, [R8+URZ+0x12800], R9 ;  /* 0x0128000908ff19a7 */ /* 0x0003e4000800003f */
[----:B-1----:R-:W-:-:S04]  /*9b00*/  PRMT R9, R6, 0x9910, RZ ;  /* 0x0000991006097816 */ /* 0x002fc800000000ff */
[----:B------:R-:W-:-:S13]  /*9b10*/  ISETP.NE.AND P4, PT, R9, 0x2, PT ;  /* 0x000000020900780c */ /* 0x000fda0003f85270 */
[----:B------:R-:W-:Y:S05]  /*9b20*/  @P4 BRA `(.L_x_129) ;  /* 0x0000000000044947 */ /* 0x000fea0003800000 */
[----:B------:R-:W-:Y:S01]  /*9b30*/  BPT.TRAP 0x1 ;  /* 0x000000040000795c */ /* 0x000fe20000300000 */
.L_x_129:
[----:B------:R-:W-:Y:S05]  /*9b40*/  @P0 BRA `(.L_x_130) ;  /* 0x0000000000040947 */ /* 0x000fea0003800000 */
[----:B------:R-:W-:Y:S01]  /*9b50*/  BPT.TRAP 0x1 ;  /* 0x000000040000795c */ /* 0x000fe20000300000 */
.L_x_130:
        /* <DEDUP_REMOVED lines=15> */
.L_x_127:
[----:B------:R-:W-:Y:S05]  /*9c50*/  BSYNC B1 ;  /* 0x0000000000017941 */ /* 0x000fea0003800000 */
.L_x_126:
        /* <DEDUP_REMOVED lines=8> */
[----:B------:R-:W-:Y:S01]  /*9ce0*/  IADD3 R0, R0, 0x1, RZ ;  /* 0x0000000100007810 */ /* 0x000fe20007ffe0ff */
        /* <DEDUP_REMOVED lines=20> */
.L_x_132:
[----:B------:R-:W-:Y:S05]  /*9e30*/  BSYNC B1 ;  /* 0x0000000000017941 */ /* 0x000fea0003800000 */
.L_x_131:
[----:B------:R-:W-:Y:S01]  /*9e40*/  ISETP.GT.AND P4, PT, R5, 0x4, PT ;  /* 0x000000040500780c */ /* 0x000fe20003f84270 */
[----:B------:R-:W-:-:S12]  /*9e50*/  IMAD.MOV.U32 R3, RZ, RZ, R5 ;  /* 0x000000ffff037224 */ /* 0x000fd800078e0005 */
[----:B------:R-:W-:Y:S05]  /*9e60*/  @P4 BRA `(.L_x_133) ;  /* 0xfffffff400b44947 */ /* 0x000fea000383ffff */
[----:B------:R-:W-:Y:S05]  /*9e70*/  BSYNC B0 ;  /* 0x0000000000007941 */ /* 0x000fea0003800000 */
.L_x_114:
[----:B------:R-:W-:Y:S05]  /*9e80*/  EXIT ;  /* 0x000000000000794d */ /* 0x000fea0003800000 */
.L_x_15:
[----:B--2---:R-:W-:-:S04]  /*9e90*/  IMAD.U32 R3, RZ, RZ, UR8 ;  /* 0x00000008ff037e24 */ /* 0x004fc8000f8e00ff */
[----:B------:R2:W3:Y:S03]  /*9ea0*/  SYNCS.PHASECHK.TRANS64.TRYWAIT P1, [R3+URZ+0x12840], R4 ;  /* 0x01284004030075a7 */ /* 0x0004e6000802017f */
[----:B---3--:R-:W-:Y:S05]  /*9eb0*/  @!P1 NANOSLEEP.SYNCS 0x989680 ;  /* 0x009896800000995d */ /* 0x008fea0003900000 */
[----:B------:R-:W3:Y:S02]  /*9ec0*/  @!P1 SYNCS.PHASECHK.TRANS64 P1, [R3+URZ+0x12840], R4 ;  /* 0x01284004030095a7 */ /* 0x000ee4000802007f */
[----:B---3--:R-:W-:Y:S05]  /*9ed0*/  @!P1 BRA `(.L_x_15) ;  /* 0xfffffffc00ec9947 */ /* 0x008fea000383ffff */
[----:B------:R-:W-:Y:S05]  /*9ee0*/  BRA `(.L_x_134) ;  /* 0xffffff6c00cc7947 */ /* 0x000fea000383ffff */
.L_x_17:
[----:B---3--:R-:W-:-:S04]  /*9ef0*/  IMAD.U32 R5, RZ, RZ, UR8 ;  /* 0x00000008ff057e24 */ /* 0x008fc8000f8e00ff */
[----:B------:R3:W4:Y:S03]  /*9f00*/  SYNCS.PHASECHK.TRANS64.TRYWAIT P1, [R5+URZ+0x12848], R4 ;  /* 0x01284804050075a7 */ /* 0x000726000802017f */
[----:B----4-:R-:W-:Y:S05]  /*9f10*/  @!P1 NANOSLEEP.SYNCS 0x989680 ;  /* 0x009896800000995d */ /* 0x010fea0003900000 */
[----:B------:R-:W4:Y:S02]  /*9f20*/  @!P1 SYNCS.PHASECHK.TRANS64 P1, [R5+URZ+0x12848], R4 ;  /* 0x01284804050095a7 */ /* 0x000f24000802007f */
[----:B----4-:R-:W-:Y:S05]  /*9f30*/  @!P1 BRA `(.L_x_17) ;  /* 0xfffffffc00ec9947 */ /* 0x010fea000383ffff */
[----:B------:R-:W-:Y:S05]  /*9f40*/  BRA `(.L_x_135) ;  /* 0xffffff6c00d87947 */ /* 0x000fea000383ffff */
.L_x_22:
[----:B-1----:R-:W-:-:S04]  /*9f50*/  MOV R3, UR11 ;  /* 0x0000000b00037c02 */ /* 0x002fc80008000f00 */
[----:B------:R1:W2:Y:S03]  /*9f60*/  SYNCS.PHASECHK.TRANS64.TRYWAIT P1, [R3+URZ+0x12800], R2 ;  /* 0x01280002030075a7 */ /* 0x0002a6000802017f */
[----:B--2---:R-:W-:Y:S05]  /*9f70*/  @!P1 NANOSLEEP.SYNCS 0x989680 ;  /* 0x009896800000995d */ /* 0x004fea0003900000 */
[----:B------:R-:W2:Y:S02]  /*9f80*/  @!P1 SYNCS.PHASECHK.TRANS64 P1, [R3+URZ+0x12800], R2 ;  /* 0x01280002030095a7 */ /* 0x000ea4000802007f */
[----:B--2---:R-:W-:Y:S05]  /*9f90*/  @!P1 BRA `(.L_x_22) ;  /* 0xfffffffc00ec9947 */ /* 0x004fea000383ffff */
[----:B------:R-:W-:Y:S05]  /*9fa0*/  BRA `(.L_x_136) ;  /* 0xffffff7000d07947 */ /* 0x000fea000383ffff */
.L_x_24:
[----:B-1----:R-:W-:-:S04]  /*9fb0*/  IMAD.U32 R3, RZ, RZ, UR12 ;  /* 0x0000000cff037e24 */ /* 0x002fc8000f8e00ff */
[----:B------:R1:W2:Y:S03]  /*9fc0*/  SYNCS.PHASECHK.TRANS64.TRYWAIT P1, [R3+URZ+0x12800], R6 ;  /* 0x01280006030075a7 */ /* 0x0002a6000802017f */
[----:B--2---:R-:W-:Y:S05]  /*9fd0*/  @!P1 NANOSLEEP.SYNCS 0x989680 ;  /* 0x009896800000995d */ /* 0x004fea0003900000 */
[----:B------:R-:W2:Y:S02]  /*9fe0*/  @!P1 SYNCS.PHASECHK.TRANS64 P1, [R3+URZ+0x12800], R6 ;  /* 0x01280006030095a7 */ /* 0x000ea4000802007f */
[----:B--2---:R-:W-:Y:S05]  /*9ff0*/  @!P1 BRA `(.L_x_24) ;  /* 0xfffffffc00ec9947 */ /* 0x004fea000383ffff */
[----:B------:R-:W-:Y:S05]  /*a000*/  BRA `(.L_x_137) ;  /* 0xffffff7400387947 */ /* 0x000fea000383ffff */
.L_x_25:
[----:B-1----:R-:W-:-:S04]  /*a010*/  IMAD.U32 R3, RZ, RZ, UR14 ;  /* 0x0000000eff037e24 */ /* 0x002fc8000f8e00ff */
[----:B------:R1:W2:Y:S03]  /*a020*/  SYNCS.PHASECHK.TRANS64.TRYWAIT P1, [R3+URZ], R2 ;  /* 0x00000002030075a7 */ /* 0x0002a6000802017f */
[----:B--2---:R-:W-:Y:S05]  /*a030*/  @!P1 NANOSLEEP.SYNCS 0x989680 ;  /* 0x009896800000995d */ /* 0x004fea0003900000 */
[----:B------:R-:W2:Y:S02]  /*a040*/  @!P1 SYNCS.PHASECHK.TRANS64 P1, [R3+URZ], R2 ;  /* 0x00000002030095a7 */ /* 0x000ea4000802007f */
[----:B--2---:R-:W-:Y:S05]  /*a050*/  @!P1 BRA `(.L_x_25) ;  /* 0xfffffffc00ec9947 */ /* 0x004fea000383ffff */
[----:B------:R-:W-:Y:S05]  /*a060*/  BRA `(.L_x_138) ;  /* 0xffffff7c00ec7947 */ /* 0x000fea000383ffff */
.L_x_27:
[----:B-1----:R-:W-:-:S04]  /*a070*/  IMAD.U32 R64, RZ, RZ, UR14 ;  /* 0x0000000eff407e24 */ /* 0x002fc8000f8e00ff */
[----:B------:R1:W2:Y:S03]  /*a080*/  SYNCS.PHASECHK.TRANS64.TRYWAIT P1, [R64+URZ+0x128a0], R3 ;  /* 0x0128a003400075a7 */ /* 0x0002a6000802017f */
[----:B--2---:R-:W-:Y:S05]  /*a090*/  @!P1 NANOSLEEP.SYNCS 0x989680 ;  /* 0x009896800000995d */ /* 0x004fea0003900000 */
[----:B------:R-:W2:Y:S02]  /*a0a0*/  @!P1 SYNCS.PHASECHK.TRANS64 P1, [R64+URZ+0x128a0], R3 ;  /* 0x0128a003400095a7 */ /* 0x000ea4000802007f */
[----:B--2---:R-:W-:Y:S05]  /*a0b0*/  @!P1 BRA `(.L_x_27) ;  /* 0xfffffffc00ec9947 */ /* 0x004fea000383ffff */
[----:B------:R-:W-:Y:S05]  /*a0c0*/  BRA `(.L_x_26) ;  /* 0xffffffb000d07947 */ /* 0x000fea000383ffff */
.L_x_31:
[----:B-1----:R1:W2:Y:S02]  /*a0d0*/  SYNCS.PHASECHK.TRANS64.TRYWAIT P1, [R3+URZ+0x12890], R2 ;  /* 0x01289002030075a7 */ /* 0x0022a4000802017f */
[----:B--2---:R-:W-:Y:S05]  /*a0e0*/  @!P1 NANOSLEEP.SYNCS 0x989680 ;  /* 0x009896800000995d */ /* 0x004fea0003900000 */
[----:B------:R-:W2:Y:S02]  /*a0f0*/  @!P1 SYNCS.PHASECHK.TRANS64 P1, [R3+URZ+0x12890], R2 ;  /* 0x01289002030095a7 */ /* 0x000ea4000802007f */
[----:B--2---:R-:W-:Y:S05]  /*a100*/  @!P1 BRA `(.L_x_31) ;  /* 0xfffffffc00f09947 */ /* 0x004fea000383ffff */
[----:B------:R-:W-:Y:S05]  /*a110*/  BRA `(.L_x_139) ;  /* 0xffffffb800a07947 */ /* 0x000fea000383ffff */
.L_x_34:
[----:B-1----:R-:W-:-:S04]  /*a120*/  MOV R3, UR14 ;  /* 0x0000000e00037c02 */ /* 0x002fc80008000f00 */
[----:B------:R1:W2:Y:S03]  /*a130*/  SYNCS.PHASECHK.TRANS64.TRYWAIT P1, [R3+URZ], R2 ;  /* 0x00000002030075a7 */ /* 0x0002a6000802017f */
[----:B--2---:R-:W-:Y:S05]  /*a140*/  @!P1 NANOSLEEP.SYNCS 0x989680 ;  /* 0x009896800000995d */ /* 0x004fea0003900000 */
[----:B------:R-:W2:Y:S02]  /*a150*/  @!P1 SYNCS.PHASECHK.TRANS64 P1, [R3+URZ], R2 ;  /* 0x00000002030095a7 */ /* 0x000ea4000802007f */
[----:B--2---:R-:W-:Y:S05]  /*a160*/  @!P1 BRA `(.L_x_34) ;  /* 0xfffffffc00ec9947 */ /* 0x004fea000383ffff */
[----:B------:R-:W-:Y:S05]  /*a170*/  BRA `(.L_x_140) ;  /* 0xffffffb800ac7947 */ /* 0x000fea000383ffff */
.L_x_36:
[----:B-1----:R1:W2:Y:S02]  /*a180*/  SYNCS.PHASECHK.TRANS64.TRYWAIT P2, [R19+URZ+0x12890], R2 ;  /* 0x01289002130075a7 */ /* 0x0022a4000804017f */
[----:B--2---:R-:W-:Y:S05]  /*a190*/  @!P2 NANOSLEEP.SYNCS 0x989680 ;  /* 0x009896800000a95d */ /* 0x004fea0003900000 */
[----:B------:R-:W2:Y:S02]  /*a1a0*/  @!P2 SYNCS.PHASECHK.TRANS64 P2, [R19+URZ+0x12890], R2 ;  /* 0x012890021300a5a7 */ /* 0x000ea4000804007f */
[----:B--2---:R-:W-:Y:S05]  /*a1b0*/  @!P2 BRA `(.L_x_36) ;  /* 0xfffffffc00f0a947 */ /* 0x004fea000383ffff */
[----:B------:R-:W-:Y:S05]  /*a1c0*/  BRA `(.L_x_141) ;  /* 0xffffffc4006c7947 */ /* 0x000fea000383ffff */
.L_x_48:
[----:B----4-:R4:W1:Y:S02]  /*a1d0*/  SYNCS.PHASECHK.TRANS64.TRYWAIT P0, [R3+URZ+0x12890], R2 ;  /* 0x01289002030075a7 */ /* 0x010864000800017f */
[----:B-1----:R-:W-:Y:S05]  /*a1e0*/  @!P0 NANOSLEEP.SYNCS 0x989680 ;  /* 0x009896800000895d */ /* 0x002fea0003900000 */
[----:B------:R-:W1:Y:S02]  /*a1f0*/  @!P0 SYNCS.PHASECHK.TRANS64 P0, [R3+URZ+0x12890], R2 ;  /* 0x01289002030085a7 */ /* 0x000e64000800007f */
[----:B-1----:R-:W-:Y:S05]  /*a200*/  @!P0 BRA `(.L_x_48) ;  /* 0xfffffffc00f08947 */ /* 0x002fea000383ffff */
[----:B------:R-:W-:Y:S05]  /*a210*/  BRA `(.L_x_142) ;  /* 0xffffffcc00987947 */ /* 0x000fea000383ffff */
.L_x_50:
[----:B----4-:R4:W1:Y:S02]  /*a220*/  SYNCS.PHASECHK.TRANS64.TRYWAIT P0, [R181+URZ+0x12890], R2 ;  /* 0x01289002b50075a7 */ /* 0x010864000800017f */
[----:B-1----:R-:W-:Y:S05]  /*a230*/  @!P0 NANOSLEEP.SYNCS 0x989680 ;  /* 0x009896800000895d */ /* 0x002fea0003900000 */
[----:B------:R-:W1:Y:S02]  /*a240*/  @!P0 SYNCS.PHASECHK.TRANS64 P0, [R181+URZ+0x12890], R2 ;  /* 0x01289002b50085a7 */ /* 0x000e64000800007f */
[----:B-1----:R-:W-:Y:S05]  /*a250*/  @!P0 BRA `(.L_x_50) ;  /* 0xfffffffc00f08947 */ /* 0x002fea000383ffff */
[----:B------:R-:W-:Y:S05]  /*a260*/  BRA `(.L_x_143) ;  /* 0xffffffcc00b07947 */ /* 0x000fea000383ffff */
.L_x_51:
[----:B----4-:R-:W-:-:S04]  /*a270*/  IMAD.U32 R3, RZ, RZ, UR4 ;  /* 0x00000004ff037e24 */ /* 0x010fc8000f8e00ff */
[----:B------:R4:W1:Y:S03]  /*a280*/  SYNCS.PHASECHK.TRANS64.TRYWAIT P0, [R3+URZ+0x128a0], R2 ;  /* 0x0128a002030075a7 */ /* 0x000866000800017f */
[----:B-1----:R-:W-:Y:S05]  /*a290*/  @!P0 NANOSLEEP.SYNCS 0x989680 ;  /* 0x009896800000895d */ /* 0x002fea0003900000 */
[----:B------:R-:W1:Y:S02]  /*a2a0*/  @!P0 SYNCS.PHASECHK.TRANS64 P0, [R3+URZ+0x128a0], R2 ;  /* 0x0128a002030085a7 */ /* 0x000e64000800007f */
[----:B-1----:R-:W-:Y:S05]  /*a2b0*/  @!P0 BRA `(.L_x_51) ;  /* 0xfffffffc00ec8947 */ /* 0x002fea000383ffff */
[----:B------:R-:W-:Y:S05]  /*a2c0*/  BRA `(.L_x_144) ;  /* 0xffffffcc00b47947 */ /* 0x000fea000383ffff */
.L_x_67:
[----:B-1----:R-:W-:-:S04]  /*a2d0*/  IMAD.U32 R2, RZ, RZ, UR8 ;  /* 0x00000008ff027e24 */ /* 0x002fc8000f8e00ff */
[----:B------:R1:W4:Y:S03]  /*a2e0*/  SYNCS.PHASECHK.TRANS64.TRYWAIT P1, [R2+URZ+0x12880], R3 ;  /* 0x01288003020075a7 */ /* 0x000326000802017f */
[----:B----4-:R-:W-:Y:S05]  /*a2f0*/  @!P1 NANOSLEEP.SYNCS 0x989680 ;  /* 0x009896800000995d */ /* 0x010fea0003900000 */
[----:B------:R-:W4:Y:S02]  /*a300*/  @!P1 SYNCS.PHASECHK.TRANS64 P1, [R2+URZ+0x12880], R3 ;  /* 0x01288003020095a7 */ /* 0x000f24000802007f */
[----:B----4-:R-:W-:Y:S05]  /*a310*/  @!P1 BRA `(.L_x_67) ;  /* 0xfffffffc00ec9947 */ /* 0x010fea000383ffff */
[----:B------:R-:W-:Y:S05]  /*a320*/  BRA `(.L_x_145) ;  /* 0xffffffd800e07947 */ /* 0x000fea000383ffff */
.L_x_82:
[----:B--2---:R2:W3:Y:S02]  /*a330*/  SYNCS.PHASECHK.TRANS64.TRYWAIT P0, [R5+URZ+0x12860], R4 ;  /* 0x01286004050075a7 */ /* 0x0044e4000800017f */
[----:B---3--:R-:W-:Y:S05]  /*a340*/  @!P0 NANOSLEEP.SYNCS 0x989680 ;  /* 0x009896800000895d */ /* 0x008fea0003900000 */
[----:B------:R-:W3:Y:S02]  /*a350*/  @!P0 SYNCS.PHASECHK.TRANS64 P0, [R5+URZ+0x12860], R4 ;  /* 0x01286004050085a7 */ /* 0x000ee4000800007f */
[----:B---3--:R-:W-:Y:S05]  /*a360*/  @!P0 BRA `(.L_x_82) ;  /* 0xfffffffc00f08947 */ /* 0x008fea000383ffff */
[----:B------:R-:W-:Y:S05]  /*a370*/  BRA `(.L_x_146) ;  /* 0xffffffe000187947 */ /* 0x000fea000383ffff */
.L_x_87:
[----:B-1----:R1:W2:Y:S02]  /*a380*/  SYNCS.PHASECHK.TRANS64.TRYWAIT P0, [R7+URZ+0x12820], R4 ;  /* 0x01282004070075a7 */ /* 0x0022a4000800017f */
[----:B--2---:R-:W-:Y:S05]  /*a390*/  @!P0 NANOSLEEP.SYNCS 0x989680 ;  /* 0x009896800000895d */ /* 0x004fea0003900000 */
[----:B------:R-:W2:Y:S02]  /*a3a0*/  @!P0 SYNCS.PHASECHK.TRANS64 P0, [R7+URZ+0x12820], R4 ;  /* 0x01282004070085a7 */ /* 0x000ea4000800007f */
[----:B--2---:R-:W-:Y:S05]  /*a3b0*/  @!P0 BRA `(.L_x_87) ;  /* 0xfffffffc00f08947 */ /* 0x004fea000383ffff */
[----:B------:R-:W-:Y:S05]  /*a3c0*/  BRA `(.L_x_147) ;  /* 0xffffffe000947947 */ /* 0x000fea000383ffff */
.L_x_94:
[----:B-1----:R1:W2:Y:S02]  /*a3d0*/  SYNCS.PHASECHK.TRANS64.TRYWAIT P0, [R6+URZ+0x12860], R7 ;  /* 0x01286007060075a7 */ /* 0x0022a4000800017f */
[----:B--2---:R-:W-:Y:S05]  /*a3e0*/  @!P0 NANOSLEEP.SYNCS 0x989680 ;  /* 0x009896800000895d */ /* 0x004fea0003900000 */
[----:B------:R-:W2:Y:S02]  /*a3f0*/  @!P0 SYNCS.PHASECHK.TRANS64 P0, [R6+URZ+0x12860], R7 ;  /* 0x01286007060085a7 */ /* 0x000ea4000800007f */
[----:B--2---:R-:W-:Y:S05]  /*a400*/  @!P0 BRA `(.L_x_94) ;  /* 0xfffffffc00f08947 */ /* 0x004fea000383ffff */
[----:B------:R-:W-:Y:S05]  /*a410*/  BRA `(.L_x_148) ;  /* 0xffffffe4006c7947 */ /* 0x000fea000383ffff */
.L_x_99:
[----:B-1----:R1:W2:Y:S02]  /*a420*/  SYNCS.PHASECHK.TRANS64.TRYWAIT P0, [R7+URZ+0x12860], R8 ;  /* 0x01286008070075a7 */ /* 0x0022a4000800017f */
[----:B--2---:R-:W-:Y:S05]  /*a430*/  @!P0 NANOSLEEP.SYNCS 0x989680 ;  /* 0x009896800000895d */ /* 0x004fea0003900000 */
[----:B------:R-:W2:Y:S02]  /*a440*/  @!P0 SYNCS.PHASECHK.TRANS64 P0, [R7+URZ+0x12860], R8 ;  /* 0x01286008070085a7 */ /* 0x000ea4000800007f */
[----:B--2---:R-:W-:Y:S05]  /*a450*/  @!P0 BRA `(.L_x_99) ;  /* 0xfffffffc00f08947 */ /* 0x004fea000383ffff */
[----:B------:R-:W-:Y:S05]  /*a460*/  BRA `(.L_x_149) ;  /* 0xffffffe400f87947 */ /* 0x000fea000383ffff */
.L_x_104:
[----:B-1----:R1:W2:Y:S02]  /*a470*/  SYNCS.PHASECHK.TRANS64.TRYWAIT P0, [R7+URZ+0x12820], R8 ;  /* 0x01282008070075a7 */ /* 0x0022a4000800017f */
[----:B--2---:R-:W-:Y:S05]  /*a480*/  @!P0 NANOSLEEP.SYNCS 0x989680 ;  /* 0x009896800000895d */ /* 0x004fea0003900000 */
[----:B------:R-:W2:Y:S02]  /*a490*/  @!P0 SYNCS.PHASECHK.TRANS64 P0, [R7+URZ+0x12820], R8 ;  /* 0x01282008070085a7 */ /* 0x000ea4000800007f */
[----:B--2---:R-:W-:Y:S05]  /*a4a0*/  @!P0 BRA `(.L_x_104) ;  /* 0xfffffffc00f08947 */ /* 0x004fea000383ffff */
[----:B------:R-:W-:Y:S05]  /*a4b0*/  BRA `(.L_x_150) ;  /* 0xffffffe800947947 */ /* 0x000fea000383ffff */
.L_x_111:
[----:B-1----:R1:W2:Y:S02]  /*a4c0*/  SYNCS.PHASECHK.TRANS64.TRYWAIT P0, [R7+URZ+0x12860], R6 ;  /* 0x01286006070075a7 */ /* 0x0022a4000800017f */
[----:B--2---:R-:W-:Y:S05]  /*a4d0*/  @!P0 NANOSLEEP.SYNCS 0x989680 ;  /* 0x009896800000895d */ /* 0x004fea0003900000 */
[----:B------:R-:W2:Y:S02]  /*a4e0*/  @!P0 SYNCS.PHASECHK.TRANS64 P0, [R7+URZ+0x12860], R6 ;  /* 0x01286006070085a7 */ /* 0x000ea4000800007f */
[----:B--2---:R-:W-:Y:S05]  /*a4f0*/  @!P0 BRA `(.L_x_111) ;  /* 0xfffffffc00f08947 */ /* 0x004fea000383ffff */
[----:B------:R-:W-:Y:S05]  /*a500*/  BRA `(.L_x_151) ;  /* 0xffffffec007c7947 */ /* 0x000fea000383ffff */
.L_x_121:
[----:B-1----:R1:W2:Y:S02]  /*a510*/  SYNCS.PHASECHK.TRANS64.TRYWAIT P4, [R8+URZ+0x12820], R7 ;  /* 0x01282007080075a7 */ /* 0x0022a4000808017f */
[----:B--2---:R-:W-:Y:S05]  /*a520*/  @!P4 NANOSLEEP.SYNCS 0x989680 ;  /* 0x009896800000c95d */ /* 0x004fea0003900000 */
[----:B------:R-:W2:Y:S02]  /*a530*/  @!P4 SYNCS.PHASECHK.TRANS64 P4, [R8+URZ+0x12820], R7 ;  /* 0x012820070800c5a7 */ /* 0x000ea4000808007f */
[----:B--2---:R-:W-:Y:S05]  /*a540*/  @!P4 BRA `(.L_x_121) ;  /* 0xfffffffc00f0c947 */ /* 0x004fea000383ffff */
[----:B------:R-:W-:Y:S05]  /*a550*/  BRA `(.L_x_152) ;  /* 0xfffffff000647947 */ /* 0x000fea000383ffff */
.L_x_128:
[----:B-1----:R1:W2:Y:S02]  /*a560*/  SYNCS.PHASECHK.TRANS64.TRYWAIT P4, [R8+URZ+0x12820], R9 ;  /* 0x01282009080075a7 */ /* 0x0022a4000808017f */
[----:B--2---:R-:W-:Y:S05]  /*a570*/  @!P4 NANOSLEEP.SYNCS 0x989680 ;  /* 0x009896800000c95d */ /* 0x004fea0003900000 */
[----:B------:R-:W2:Y:S02]  /*a580*/  @!P4 SYNCS.PHASECHK.TRANS64 P4, [R8+URZ+0x12820], R9 ;  /* 0x012820090800c5a7 */ /* 0x000ea4000808007f */
[----:B--2---:R-:W-:Y:S05]  /*a590*/  @!P4 BRA `(.L_x_128) ;  /* 0xfffffffc00f0c947 */ /* 0x004fea000383ffff */
[----:B------:R-:W-:Y:S05]  /*a5a0*/  BRA `(.L_x_153) ;  /* 0xfffffff4004c7947 */ /* 0x000fea000383ffff */
.L_x_154:
[----:B------:R-:W-:-:S00]  /*a5b0*/  BRA `(.L_x_154) ;  /* 0xfffffffc00fc7947 */ /* 0x000fc0000383ffff */
[----:B------:R-:W-:-:S00]  /*a5c0*/  NOP ;  /* 0x0000000000007918 */ /* 0x000fc00000000000 */
        /* <DEDUP_REMOVED lines=11> */
.L_x_155:


//--------------------- .nv.global.init           --------------------------
	.section	.nv.global.init,"aw",@progbits
.nv.global.init:
	.type		$str$24,@object
	.size		$str$24,($str$25 - $str$24)
$str$24:
        /*0000*/ 	.byte	0x28, 0x61, 0x64, 0x64, 0x72, 0x65, 0x73, 0x73, 0x20, 0x26, 0x20, 0x6d, 0x61, 0x73, 0x6b, 0x29
        /*0010*/ 	.byte	0x20, 0x3d, 0x3d, 0x20, 0x30, 0x00
	.type		$str$25,@object
	.size		$str$25,(__unnamed_1 - $str$25)
$str$25:
        /*0016*/ 	.byte	0x2f, 0x74, 0x6d, 0x70, 0x2f, 0x63, 0x75, 0x74, 0x6c, 0x61, 0x73, 0x73, 0x5f, 0x73, 0x77, 0x65
        /*0026*/ 	.byte	0x65, 0x70, 0x5f, 0x73, 0x72, 0x63, 0x2f, 0x69, 0x6e, 0x63, 0x6c, 0x75, 0x64, 0x65, 0x2f, 0x63
        /*0036*/ 	.byte	0x75, 0x74, 0x65, 0x2f, 0x70, 0x6f, 0x69, 0x6e, 0x74, 0x65, 0x72, 0x5f, 0x66, 0x6c, 0x61, 0x67
        /*0046*/ 	.byte	0x67, 0x65, 0x64, 0x2e, 0x68, 0x70, 0x70, 0x00
	.type		__unnamed_1,@object
	.size		__unnamed_1,(.L_0 - __unnamed_1)
__unnamed_1:
        /*004e*/ 	.byte	0x61, 0x75, 0x74, 0x6f, 0x20, 0x63, 0x75, 0x74, 0x65, 0x3a, 0x3a, 0x61, 0x73, 0x5f, 0x70, 0x6f
        /* <DEDUP_REMOVED lines=27> */
        /*020e*/ 	.byte	0x3e, 0x3e, 0x5d, 0x00
.L_0:


//--------------------- .nv.shared._ZN7cutlass13device_kernelINS_4fmha6kernel28FmhaKernelTmaWarpSpecializedINS1_10collective33FmhaBwdMainloopTmaWarpSpecializedINS_6half_tEfN4cute5tupleIJNS7_1CILi128EEESA_NS9_ILi16EEEEEENS4_16FusionBwdAdapterINS4_12CausalFusionEEEJEEENS4_17FmhaBwdEpilogueKVIS6_fNS8_IJNS9_ILi64EEESB_SA_EEEEENS2_23TileSchedulerBwdAdapterINS2_23IndividualTileSchedulerEEEJEEEEEvNT_6ParamsE --------------------------
	.section	.nv.shared._ZN7cutlass13device_kernelINS_4fmha6kernel28FmhaKernelTmaWarpSpecializedINS1_10collective33FmhaBwdMainloopTmaWarpSpecializedINS_6half_tEfN4cute5tupleIJNS7_1CILi128EEESA_NS9_ILi16EEEEEENS4_16FusionBwdAdapterINS4_12CausalFusionEEEJEEENS4_17FmhaBwdEpilogueKVIS6_fNS8_IJNS9_ILi64EEESB_SA_EEEEENS2_23TileSchedulerBwdAdapterINS2_23IndividualTileSchedulerEEEJEEEEEvNT_6ParamsE,"aw",@nobits
	.sectionflags	@""
	.align	16
	.zero		1024


//--------------------- .nv.shared.reserved.0     --------------------------
	.section	.nv.shared.reserved.0,"aw",@nobits
	.weak		__nv_reservedSMEM_offset_0_alias
	.size		__nv_reservedSMEM_offset_0_alias, 0, 0
	.other		__nv_reservedSMEM_offset_0_alias,@"STO_CUDA_RESERVED_SHARED STV_DEFAULT"
__nv_reservedSMEM_offset_0_alias:
	.zero		0


//--------------------- .nv.global                --------------------------
	.section	.nv.global,"aw",@nobits
.nv.global:
	.type		_ZN39_INTERNAL_9df49f24_4_k_cu_d7d6ae65_38694cute1_E,@object
	.size		_ZN39_INTERNAL_9df49f24_4_k_cu_d7d6ae65_38694cute1_E,(_ZN39_INTERNAL_9df49f24_4_k_cu_d7d6ae65_38694cuda3std3__45__cpo6cbeginE - _ZN39_INTERNAL_9df49f24_4_k_cu_d7d6ae65_38694cute1_E)
_ZN39_INTERNAL_9df49f24_4_k_cu_d7d6ae65_38694cute1_E:
	.zero		1
	.type		_ZN39_INTERNAL_9df49f24_4_k_cu_d7d6ae65_38694cuda3std3__45__cpo6cbeginE,@object
	.size		_ZN39_INTERNAL_9df49f24_4_k_cu_d7d6ae65_38694cuda3std3__45__cpo6cbeginE,(_ZN39_INTERNAL_9df49f24_4_k_cu_d7d6ae65_38694cuda3std3__48in_placeE - _ZN39_INTERNAL_9df49f24_4_k_cu_d7d6ae65_38694cuda3std3__45__cpo6cbeginE)
_ZN39_INTERNAL_9df49f24_4_k_cu_d7d6ae65_38694cuda3std3__45__cpo6cbeginE:
	.zero		1
	.type		_ZN39_INTERNAL_9df49f24_4_k_cu_d7d6ae65_38694cuda3std3__48in_placeE,@object
	.size		_ZN39_INTERNAL_9df49f24_4_k_cu_d7d6ae65_38694cuda3std3__48in_placeE,(_ZN39_INTERNAL_9df49f24_4_k_cu_d7d6ae65_38694cuda3std6ranges3__45__cpo9iter_moveE - _ZN39_INTERNAL_9df49f24_4_k_cu_d7d6ae65_38694cuda3std3__48in_placeE)
_ZN39_INTERNAL_9df49f24_4_k_cu_d7d6ae65_38694cuda3std3__48in_placeE:
	.zero		1
	.type		_ZN39_INTERNAL_9df49f24_4_k_cu_d7d6ae65_38694cuda3std6ranges3__45__cpo9iter_moveE,@object
	.size		_ZN39_INTERNAL_9df49f24_4_k_cu_d7d6ae65_38694cuda3std6ranges3__45__cpo9iter_moveE,(_ZN39_INTERNAL_9df49f24_4_k_cu_d7d6ae65_38694cuda3std3__45__cpo5beginE - _ZN39_INTERNAL_9df49f24_4_k_cu_d7d6ae65_38694cuda3std6ranges3__45__cpo9iter_moveE)
_ZN39_INTERNAL_9df49f24_4_k_cu_d7d6ae65_38694cuda3std6ranges3__45__cpo9iter_moveE:
	.zero		1
	.type		_ZN39_INTERNAL_9df49f24_4_k_cu_d7d6ae65_38694cuda3std3__45__cpo5beginE,@object
	.size		_ZN39_INTERNAL_9df49f24_4_k_cu_d7d6ae65_38694cuda3std3__45__cpo5beginE,(_ZN39_INTERNAL_9df49f24_4_k_cu_d7d6ae65_38694cuda3std3__441_GLOBAL__N__9df49f24_4_k_cu_d7d6ae65_38696ignoreE - _ZN39_INTERNAL_9df49f24_4_k_cu_d7d6ae65_38694cuda3std3__45__cpo5beginE)
_ZN39_INTERNAL_9df49f24_4_k_cu_d7d6ae65_38694cuda3std3__45__cpo5beginE:
	.zero		1
	.type		_ZN39_INTERNAL_9df49f24_4_k_cu_d7d6ae65_38694cuda3std3__441_GLOBAL__N__9df49f24_4_k_cu_d7d6ae65_38696ignoreE,@object
	.size		_ZN39_INTERNAL_9df49f24_4_k_cu_d7d6ae65_38694cuda3std3__441_GLOBAL__N__9df49f24_4_k_cu_d7d6ae65_38696ignoreE,(_ZN39_INTERNAL_9df49f24_4_k_cu_d7d6ae65_38694cute7productE - _ZN39_INTERNAL_9df49f24_4_k_cu_d7d6ae65_38694cuda3std3__441_GLOBAL__N__9df49f24_4_k_cu_d7d6ae65_38696ignoreE)
_ZN39_INTERNAL_9df49f24_4_k_cu_d7d6ae65_38694cuda3std3__441_GLOBAL__N__9df49f24_4_k_cu_d7d6ae65_38696ignoreE:
	.zero		1
	.type		_ZN39_INTERNAL_9df49f24_4_k_cu_d7d6ae65_38694cute7productE,@object
	.size		_ZN39_INTERNAL_9df49f24_4_k_cu_d7d6ae65_38694cute7productE,(_ZN39_INTERNAL_9df49f24_4_k_cu_d7d6ae65_38694cuda3std3__45__cpo3endE - _ZN39_INTERNAL_9df49f24_4_k_cu_d7d6ae65_38694cute7productE)
_ZN39_INTERNAL_9df49f24_4_k_cu_d7d6ae65_38694cute7productE:
	.zero		1
	.type		_ZN39_INTERNAL_9df49f24_4_k_cu_d7d6ae65_38694cuda3std3__45__cpo3endE,@object
	.size		_ZN39_INTERNAL_9df49f24_4_k_cu_d7d6ae65_38694cuda3std3__45__cpo3endE,(_ZN39_INTERNAL_9df49f24_4_k_cu_d7d6ae65_38694cuda3std3__419piecewise_constructE - _ZN39_INTERNAL_9df49f24_4_k_cu_d7d6ae65_38694cuda3std3__45__cpo3endE)
_ZN39_INTERNAL_9df49f24_4_k_cu_d7d6ae65_38694cuda3std3__45__cpo3endE:
	.zero		1
	.type		_ZN39_INTERNAL_9df49f24_4_k_cu_d7d6ae65_38694cuda3std3__419piecewise_constructE,@object
	.size		_ZN39_INTERNAL_9df49f24_4_k_cu_d7d6ae65_38694cuda3std3__419piecewise_constructE,(_ZN39_INTERNAL_9df49f24_4_k_cu_d7d6ae65_38694cuda3std3__45__cpo4cendE - _ZN39_INTERNAL_9df49f24_4_k_cu_d7d6ae65_38694cuda3std3__419piecewise_constructE)
_ZN39_INTERNAL_9df49f24_4_k_cu_d7d6ae65_38694cuda3std3__419piecewise_constructE:
	.zero		1
	.type		_ZN39_INTERNAL_9df49f24_4_k_cu_d7d6ae65_38694cuda3std3__45__cpo4cendE,@object
	.size		_ZN39_INTERNAL_9df49f24_4_k_cu_d7d6ae65_38694cuda3std3__45__cpo4cendE,(_ZN39_INTERNAL_9df49f24_4_k_cu_d7d6ae65_38694cuda3std6ranges3__45__cpo4swapE - _ZN39_INTERNAL_9df49f24_4_k_cu_d7d6ae65_38694cuda3std3__45__cpo4cendE)
_ZN39_INTERNAL_9df49f24_4_k_cu_d7d6ae65_38694cuda3std3__45__cpo4cendE:
	.zero		1
	.type		_ZN39_INTERNAL_9df49f24_4_k_cu_d7d6ae65_38694cuda3std6ranges3__45__cpo4swapE,@object
	.size		_ZN39_INTERNAL_9df49f24_4_k_cu_d7d6ae65_38694cuda3std6ranges3__45__cpo4swapE,(.L_8 - _ZN39_INTERNAL_9df49f24_4_k_cu_d7d6ae65_38694cuda3std6ranges3__45__cpo4swapE)
_ZN39_INTERNAL_9df49f24_4_k_cu_d7d6ae65_38694cuda3std6ranges3__45__cpo4swapE:
	.zero		1
.L_8:


//--------------------- .nv.constant0._ZN7cutlass13device_kernelINS_4fmha6kernel28FmhaKernelTmaWarpSpecializedINS1_10collective33FmhaBwdMainloopTmaWarpSpecializedINS_6half_tEfN4cute5tupleIJNS7_1CILi128EEESA_NS9_ILi16EEEEEENS4_16FusionBwdAdapterINS4_12CausalFusionEEEJEEENS4_17FmhaBwdEpilogueKVIS6_fNS8_IJNS9_ILi64EEESB_SA_EEEEENS2_23TileSchedulerBwdAdapterINS2_23IndividualTileSchedulerEEEJEEEEEvNT_6ParamsE --------------------------
	.section	.nv.constant0._ZN7cutlass13device_kernelINS_4fmha6kernel28FmhaKernelTmaWarpSpecializedINS1_10collective33FmhaBwdMainloopTmaWarpSpecializedINS_6half_tEfN4cute5tupleIJNS7_1CILi128EEESA_NS9_ILi16EEEEEENS4_16FusionBwdAdapterINS4_12CausalFusionEEEJEEENS4_17FmhaBwdEpilogueKVIS6_fNS8_IJNS9_ILi64EEESB_SA_EEEEENS2_23TileSchedulerBwdAdapterINS2_23IndividualTileSchedulerEEEJEEEEEvNT_6ParamsE,"a",@progbits
	.sectionflags	@""
	.align	4
.nv.constant0._ZN7cutlass13device_kernelINS_4fmha6kernel28FmhaKernelTmaWarpSpecializedINS1_10collective33FmhaBwdMainloopTmaWarpSpecializedINS_6half_tEfN4cute5tupleIJNS7_1CILi128EEESA_NS9_ILi16EEEEEENS4_16FusionBwdAdapterINS4_12CausalFusionEEEJEEENS4_17FmhaBwdEpilogueKVIS6_fNS8_IJNS9_ILi64EEESB_SA_EEEEENS2_23TileSchedulerBwdAdapterINS2_23IndividualTileSchedulerEEEJEEEEEvNT_6ParamsE:
	.zero		4352


//--------------------- SYMBOLS --------------------------

	.type		.nv.reservedSmem.offset0,@object
	.size		.nv.reservedSmem.offset0,0x4
	.type		__assertfail,@function
